//
// Generated by NVIDIA NVVM Compiler
//
// Compiler Build ID: CL-36424714
// Cuda compilation tools, release 13.0, V13.0.88
// Based on NVVM 20.0.0
//

.version 9.0
.target sm_100
.address_size 64

	// .globl	dispatchDots
.extern .shared .align 16 .b8 array[];

.visible .entry dispatchDots(
	.param .u64 .ptr .align 1 dispatchDots_param_0,
	.param .u64 .ptr .align 1 dispatchDots_param_1,
	.param .u64 .ptr .align 1 dispatchDots_param_2,
	.param .u64 .ptr .align 1 dispatchDots_param_3,
	.param .u64 .ptr .align 1 dispatchDots_param_4,
	.param .u64 .ptr .align 1 dispatchDots_param_5,
	.param .u64 .ptr .align 1 dispatchDots_param_6,
	.param .u64 .ptr .align 1 dispatchDots_param_7,
	.param .u64 .ptr .align 1 dispatchDots_param_8,
	.param .u64 .ptr .align 1 dispatchDots_param_9,
	.param .u64 .ptr .align 1 dispatchDots_param_10,
	.param .u64 .ptr .align 1 dispatchDots_param_11,
	.param .u64 .ptr .align 1 dispatchDots_param_12,
	.param .u64 .ptr .align 1 dispatchDots_param_13,
	.param .u64 .ptr .align 1 dispatchDots_param_14,
	.param .u64 .ptr .align 1 dispatchDots_param_15,
	.param .u32 dispatchDots_param_16,
	.param .u32 dispatchDots_param_17,
	.param .u64 .ptr .align 1 dispatchDots_param_18,
	.param .u64 .ptr .align 1 dispatchDots_param_19,
	.param .u64 .ptr .align 1 dispatchDots_param_20,
	.param .u64 .ptr .align 1 dispatchDots_param_21,
	.param .u64 .ptr .align 1 dispatchDots_param_22,
	.param .u64 .ptr .align 1 dispatchDots_param_23,
	.param .u64 .ptr .align 1 dispatchDots_param_24,
	.param .u64 .ptr .align 1 dispatchDots_param_25,
	.param .u64 .ptr .align 1 dispatchDots_param_26,
	.param .u64 .ptr .align 1 dispatchDots_param_27,
	.param .u64 .ptr .align 1 dispatchDots_param_28,
	.param .u64 .ptr .align 1 dispatchDots_param_29,
	.param .u64 .ptr .align 1 dispatchDots_param_30,
	.param .u64 .ptr .align 1 dispatchDots_param_31,
	.param .u64 .ptr .align 1 dispatchDots_param_32,
	.param .u64 .ptr .align 1 dispatchDots_param_33,
	.param .u64 .ptr .align 1 dispatchDots_param_34,
	.param .u64 .ptr .align 1 dispatchDots_param_35,
	.param .u64 .ptr .align 1 dispatchDots_param_36,
	.param .u64 .ptr .align 1 dispatchDots_param_37,
	.param .u64 .ptr .align 1 dispatchDots_param_38,
	.param .u64 .ptr .align 1 dispatchDots_param_39
)
{
	.reg .pred 	%p<52>;
	.reg .b32 	%r<175>;
	.reg .b64 	%rd<260>;

	ld.param.u64 	%rd38, [dispatchDots_param_7];
	ld.param.u64 	%rd46, [dispatchDots_param_15];
	ld.param.u32 	%r32, [dispatchDots_param_16];
	ld.param.u32 	%r33, [dispatchDots_param_17];
	ld.param.u64 	%rd51, [dispatchDots_param_22];
	ld.param.u64 	%rd52, [dispatchDots_param_23];
	ld.param.u64 	%rd53, [dispatchDots_param_24];
	ld.param.u64 	%rd54, [dispatchDots_param_25];
	ld.param.u64 	%rd55, [dispatchDots_param_26];
	ld.param.u64 	%rd56, [dispatchDots_param_27];
	ld.param.u64 	%rd57, [dispatchDots_param_28];
	ld.param.u64 	%rd58, [dispatchDots_param_29];
	ld.param.u64 	%rd59, [dispatchDots_param_30];
	ld.param.u64 	%rd60, [dispatchDots_param_31];
	ld.param.u64 	%rd61, [dispatchDots_param_32];
	ld.param.u64 	%rd62, [dispatchDots_param_33];
	ld.param.u64 	%rd63, [dispatchDots_param_34];
	ld.param.u64 	%rd64, [dispatchDots_param_35];
	ld.param.u64 	%rd65, [dispatchDots_param_36];
	ld.param.u64 	%rd66, [dispatchDots_param_37];
	ld.param.u64 	%rd67, [dispatchDots_param_38];
	ld.param.u64 	%rd68, [dispatchDots_param_39];
	cvta.to.global.u64 	%rd1, %rd56;
	cvta.to.global.u64 	%rd2, %rd55;
	cvta.to.global.u64 	%rd3, %rd54;
	cvta.to.global.u64 	%rd4, %rd53;
	cvta.to.global.u64 	%rd5, %rd52;
	cvta.to.global.u64 	%rd6, %rd62;
	cvta.to.global.u64 	%rd7, %rd61;
	cvta.to.global.u64 	%rd8, %rd60;
	cvta.to.global.u64 	%rd9, %rd59;
	cvta.to.global.u64 	%rd10, %rd58;
	cvta.to.global.u64 	%rd11, %rd68;
	cvta.to.global.u64 	%rd12, %rd67;
	cvta.to.global.u64 	%rd13, %rd66;
	cvta.to.global.u64 	%rd14, %rd65;
	cvta.to.global.u64 	%rd15, %rd64;
	cvta.to.global.u64 	%rd16, %rd51;
	cvta.to.global.u64 	%rd17, %rd57;
	cvta.to.global.u64 	%rd18, %rd63;
	mov.u32 	%r1, %tid.x;
	setp.ne.s32 	%p1, %r1, 0;
	@%p1 bra 	$L__BB0_2;
	ld.param.u64 	%rd258, [dispatchDots_param_20];
	ld.param.u64 	%rd257, [dispatchDots_param_19];
	ld.param.u64 	%rd256, [dispatchDots_param_18];
	ld.param.u64 	%rd248, [dispatchDots_param_6];
	ld.param.u64 	%rd247, [dispatchDots_param_5];
	ld.param.u64 	%rd246, [dispatchDots_param_4];
	ld.param.u64 	%rd245, [dispatchDots_param_3];
	ld.param.u64 	%rd244, [dispatchDots_param_2];
	ld.param.u64 	%rd243, [dispatchDots_param_1];
	cvta.to.global.u64 	%rd69, %rd256;
	cvta.to.global.u64 	%rd70, %rd257;
	cvta.to.global.u64 	%rd71, %rd258;
	cvta.to.global.u64 	%rd72, %rd248;
	cvta.to.global.u64 	%rd73, %rd38;
	cvta.to.global.u64 	%rd74, %rd243;
	cvta.to.global.u64 	%rd75, %rd244;
	cvta.to.global.u64 	%rd76, %rd245;
	cvta.to.global.u64 	%rd77, %rd246;
	cvta.to.global.u64 	%rd78, %rd247;
	mov.u32 	%r34, %ctaid.x;
	mul.wide.u32 	%rd79, %r34, 4;
	add.s64 	%rd80, %rd72, %rd79;
	ld.global.u32 	%r35, [%rd80];
	add.s64 	%rd81, %rd73, %rd79;
	ld.global.u32 	%r36, [%rd81];
	mul.wide.s32 	%rd82, %r35, 4;
	add.s64 	%rd83, %rd74, %rd82;
	ld.global.u32 	%r37, [%rd83];
	add.s64 	%rd84, %rd75, %rd82;
	ld.global.u32 	%r38, [%rd84];
	add.s64 	%rd85, %rd76, %rd82;
	ld.global.u32 	%r39, [%rd85];
	st.shared.v4.u32 	[array], {%r36, %r37, %r38, %r39};
	add.s64 	%rd86, %rd77, %rd82;
	ld.global.u32 	%r40, [%rd86];
	add.s64 	%rd87, %rd78, %rd82;
	ld.global.u32 	%r41, [%rd87];
	shl.b32 	%r42, %r35, 2;
	mul.wide.s32 	%rd88, %r42, 4;
	add.s64 	%rd89, %rd69, %rd88;
	ld.global.u32 	%r43, [%rd89];
	st.shared.v4.u32 	[array+16], {%r40, %r41, %r35, %r43};
	add.s64 	%rd90, %rd70, %rd88;
	ld.global.u32 	%r44, [%rd90];
	add.s64 	%rd91, %rd71, %rd88;
	ld.global.u32 	%r45, [%rd91];
	ld.global.u32 	%r46, [%rd89+4];
	ld.global.u32 	%r47, [%rd90+4];
	ld.global.u32 	%r48, [%rd91+4];
	ld.global.u32 	%r49, [%rd89+8];
	ld.global.u32 	%r50, [%rd90+8];
	ld.global.u32 	%r51, [%rd91+8];
	st.shared.v2.u32 	[array+64], {%r48, %r51};
	ld.global.u32 	%r52, [%rd89+12];
	st.shared.v4.u32 	[array+32], {%r46, %r49, %r52, %r44};
	ld.global.u32 	%r53, [%rd90+12];
	st.shared.v4.u32 	[array+48], {%r47, %r50, %r53, %r45};
	ld.global.u32 	%r54, [%rd91+12];
	st.shared.u32 	[array+72], %r54;
$L__BB0_2:
	ld.param.u64 	%rd255, [dispatchDots_param_14];
	ld.param.u64 	%rd254, [dispatchDots_param_13];
	ld.param.u64 	%rd253, [dispatchDots_param_12];
	bar.sync 	0;
	ld.shared.v4.u32 	{%r2, %r55, %r56, %r57}, [array];
	mov.b64 	%rd92, {%r2, %r55};
	ld.shared.v4.u32 	{%r58, %r59, %r3, %r60}, [array+16];
	mov.b64 	%rd93, {%r3, %r60};
	add.s32 	%r61, %r58, %r56;
	add.s32 	%r4, %r2, %r1;
	setp.ge.s32 	%p2, %r4, %r61;
	cvta.to.global.u64 	%rd94, %rd46;
	mul.wide.s32 	%rd95, %r3, 4;
	add.s64 	%rd19, %rd94, %rd95;
	cvta.to.global.u64 	%rd96, %rd255;
	add.s64 	%rd20, %rd96, %rd95;
	cvta.to.global.u64 	%rd97, %rd253;
	add.s64 	%rd21, %rd97, %rd95;
	cvta.to.global.u64 	%rd98, %rd254;
	add.s64 	%rd22, %rd98, %rd95;
	{ .reg .b32 tmp; mov.b64 {tmp, %r5}, %rd92; }
	{ .reg .b32 tmp; mov.b64 {tmp, %r6}, %rd93; }
	@%p2 bra 	$L__BB0_63;
	ld.param.u64 	%rd242, [dispatchDots_param_0];
	add.s32 	%r7, %r5, %r4;
	cvta.to.global.u64 	%rd99, %rd242;
	mul.wide.s32 	%rd100, %r7, 4;
	add.s64 	%rd101, %rd99, %rd100;
	ld.global.u32 	%r8, [%rd101];
	setp.eq.s32 	%p3, %r6, 3;
	@%p3 bra 	$L__BB0_18;
	ld.param.u64 	%rd250, [dispatchDots_param_9];
	cvta.to.global.u64 	%rd102, %rd250;
	mul.wide.s32 	%rd103, %r7, 4;
	add.s64 	%rd23, %rd102, %rd103;
	ld.global.u32 	%r9, [%rd23];
	setp.eq.s32 	%p4, %r9, -1;
	@%p4 bra 	$L__BB0_11;
	setp.eq.s32 	%p5, %r6, 2;
	@%p5 bra 	$L__BB0_10;
	setp.eq.s32 	%p6, %r6, 1;
	@%p6 bra 	$L__BB0_9;
	setp.ne.s32 	%p7, %r6, 0;
	@%p7 bra 	$L__BB0_11;
	ld.shared.u32 	%r66, [array+44];
	add.s32 	%r67, %r66, %r9;
	mul.wide.s32 	%rd108, %r67, 4;
	add.s64 	%rd109, %rd16, %rd108;
	st.global.u32 	[%rd109], %r8;
	bra.uni 	$L__BB0_11;
$L__BB0_9:
	ld.shared.u32 	%r64, [array+44];
	add.s32 	%r65, %r64, %r9;
	mul.wide.s32 	%rd106, %r65, 4;
	add.s64 	%rd107, %rd17, %rd106;
	st.global.u32 	[%rd107], %r8;
	bra.uni 	$L__BB0_11;
$L__BB0_10:
	ld.shared.u32 	%r62, [array+44];
	add.s32 	%r63, %r62, %r9;
	mul.wide.s32 	%rd104, %r63, 4;
	add.s64 	%rd105, %rd18, %rd104;
	st.global.u32 	[%rd105], %r8;
$L__BB0_11:
	mul.wide.s32 	%rd110, %r33, 4;
	add.s64 	%rd111, %rd23, %rd110;
	ld.global.u32 	%r10, [%rd111];
	setp.eq.s32 	%p8, %r10, -1;
	@%p8 bra 	$L__BB0_18;
	setp.eq.s32 	%p9, %r6, 2;
	@%p9 bra 	$L__BB0_17;
	setp.eq.s32 	%p10, %r6, 1;
	@%p10 bra 	$L__BB0_16;
	setp.ne.s32 	%p11, %r6, 0;
	@%p11 bra 	$L__BB0_18;
	ld.shared.u32 	%r76, [array+44];
	add.s32 	%r77, %r76, %r10;
	ld.global.u32 	%r78, [%rd22];
	add.s32 	%r79, %r77, %r78;
	mul.wide.s32 	%rd116, %r79, 4;
	add.s64 	%rd117, %rd16, %rd116;
	st.global.u32 	[%rd117], %r8;
	bra.uni 	$L__BB0_18;
$L__BB0_16:
	ld.shared.u32 	%r72, [array+44];
	add.s32 	%r73, %r72, %r10;
	ld.global.u32 	%r74, [%rd22];
	add.s32 	%r75, %r73, %r74;
	mul.wide.s32 	%rd114, %r75, 4;
	add.s64 	%rd115, %rd17, %rd114;
	st.global.u32 	[%rd115], %r8;
	bra.uni 	$L__BB0_18;
$L__BB0_17:
	ld.shared.u32 	%r68, [array+44];
	add.s32 	%r69, %r68, %r10;
	ld.global.u32 	%r70, [%rd22];
	add.s32 	%r71, %r69, %r70;
	mul.wide.s32 	%rd112, %r71, 4;
	add.s64 	%rd113, %rd18, %rd112;
	st.global.u32 	[%rd113], %r8;
$L__BB0_18:
	ld.shared.u32 	%r11, [array+32];
	setp.eq.s32 	%p12, %r11, 3;
	@%p12 bra 	$L__BB0_33;
	ld.param.u64 	%rd249, [dispatchDots_param_8];
	cvta.to.global.u64 	%rd118, %rd249;
	mul.wide.s32 	%rd119, %r7, 4;
	add.s64 	%rd24, %rd118, %rd119;
	ld.global.u32 	%r12, [%rd24];
	setp.eq.s32 	%p13, %r12, -1;
	@%p13 bra 	$L__BB0_26;
	setp.eq.s32 	%p14, %r11, 2;
	@%p14 bra 	$L__BB0_25;
	setp.eq.s32 	%p15, %r11, 1;
	@%p15 bra 	$L__BB0_24;
	setp.ne.s32 	%p16, %r11, 0;
	@%p16 bra 	$L__BB0_26;
	ld.shared.u32 	%r84, [array+48];
	add.s32 	%r85, %r84, %r12;
	mul.wide.s32 	%rd124, %r85, 4;
	add.s64 	%rd125, %rd16, %rd124;
	st.global.u32 	[%rd125], %r8;
	bra.uni 	$L__BB0_26;
$L__BB0_24:
	ld.shared.u32 	%r82, [array+48];
	add.s32 	%r83, %r82, %r12;
	mul.wide.s32 	%rd122, %r83, 4;
	add.s64 	%rd123, %rd17, %rd122;
	st.global.u32 	[%rd123], %r8;
	bra.uni 	$L__BB0_26;
$L__BB0_25:
	ld.shared.u32 	%r80, [array+48];
	add.s32 	%r81, %r80, %r12;
	mul.wide.s32 	%rd120, %r81, 4;
	add.s64 	%rd121, %rd18, %rd120;
	st.global.u32 	[%rd121], %r8;
$L__BB0_26:
	mul.wide.s32 	%rd126, %r33, 4;
	add.s64 	%rd127, %rd24, %rd126;
	ld.global.u32 	%r13, [%rd127];
	setp.eq.s32 	%p17, %r13, -1;
	@%p17 bra 	$L__BB0_33;
	setp.eq.s32 	%p18, %r11, 2;
	@%p18 bra 	$L__BB0_32;
	setp.eq.s32 	%p19, %r11, 1;
	@%p19 bra 	$L__BB0_31;
	setp.ne.s32 	%p20, %r11, 0;
	@%p20 bra 	$L__BB0_33;
	ld.shared.u32 	%r94, [array+48];
	add.s32 	%r95, %r94, %r13;
	ld.global.u32 	%r96, [%rd21];
	add.s32 	%r97, %r95, %r96;
	mul.wide.s32 	%rd132, %r97, 4;
	add.s64 	%rd133, %rd16, %rd132;
	st.global.u32 	[%rd133], %r8;
	bra.uni 	$L__BB0_33;
$L__BB0_31:
	ld.shared.u32 	%r90, [array+48];
	add.s32 	%r91, %r90, %r13;
	ld.global.u32 	%r92, [%rd21];
	add.s32 	%r93, %r91, %r92;
	mul.wide.s32 	%rd130, %r93, 4;
	add.s64 	%rd131, %rd17, %rd130;
	st.global.u32 	[%rd131], %r8;
	bra.uni 	$L__BB0_33;
$L__BB0_32:
	ld.shared.u32 	%r86, [array+48];
	add.s32 	%r87, %r86, %r13;
	ld.global.u32 	%r88, [%rd21];
	add.s32 	%r89, %r87, %r88;
	mul.wide.s32 	%rd128, %r89, 4;
	add.s64 	%rd129, %rd18, %rd128;
	st.global.u32 	[%rd129], %r8;
$L__BB0_33:
	ld.shared.u32 	%r14, [array+36];
	setp.eq.s32 	%p21, %r14, 3;
	@%p21 bra 	$L__BB0_48;
	ld.param.u64 	%rd251, [dispatchDots_param_10];
	cvta.to.global.u64 	%rd134, %rd251;
	mul.wide.s32 	%rd135, %r7, 4;
	add.s64 	%rd25, %rd134, %rd135;
	ld.global.u32 	%r15, [%rd25];
	setp.eq.s32 	%p22, %r15, -1;
	@%p22 bra 	$L__BB0_41;
	setp.eq.s32 	%p23, %r14, 2;
	@%p23 bra 	$L__BB0_40;
	setp.eq.s32 	%p24, %r14, 1;
	@%p24 bra 	$L__BB0_39;
	setp.ne.s32 	%p25, %r14, 0;
	@%p25 bra 	$L__BB0_41;
	ld.shared.u32 	%r102, [array+52];
	add.s32 	%r103, %r102, %r15;
	mul.wide.s32 	%rd140, %r103, 4;
	add.s64 	%rd141, %rd16, %rd140;
	st.global.u32 	[%rd141], %r8;
	bra.uni 	$L__BB0_41;
$L__BB0_39:
	ld.shared.u32 	%r100, [array+52];
	add.s32 	%r101, %r100, %r15;
	mul.wide.s32 	%rd138, %r101, 4;
	add.s64 	%rd139, %rd17, %rd138;
	st.global.u32 	[%rd139], %r8;
	bra.uni 	$L__BB0_41;
$L__BB0_40:
	ld.shared.u32 	%r98, [array+52];
	add.s32 	%r99, %r98, %r15;
	mul.wide.s32 	%rd136, %r99, 4;
	add.s64 	%rd137, %rd18, %rd136;
	st.global.u32 	[%rd137], %r8;
$L__BB0_41:
	mul.wide.s32 	%rd142, %r33, 4;
	add.s64 	%rd143, %rd25, %rd142;
	ld.global.u32 	%r16, [%rd143];
	setp.eq.s32 	%p26, %r16, -1;
	@%p26 bra 	$L__BB0_48;
	setp.eq.s32 	%p27, %r14, 2;
	@%p27 bra 	$L__BB0_47;
	setp.eq.s32 	%p28, %r14, 1;
	@%p28 bra 	$L__BB0_46;
	setp.ne.s32 	%p29, %r14, 0;
	@%p29 bra 	$L__BB0_48;
	ld.shared.u32 	%r112, [array+52];
	add.s32 	%r113, %r112, %r16;
	ld.global.u32 	%r114, [%rd20];
	add.s32 	%r115, %r113, %r114;
	mul.wide.s32 	%rd148, %r115, 4;
	add.s64 	%rd149, %rd16, %rd148;
	st.global.u32 	[%rd149], %r8;
	bra.uni 	$L__BB0_48;
$L__BB0_46:
	ld.shared.u32 	%r108, [array+52];
	add.s32 	%r109, %r108, %r16;
	ld.global.u32 	%r110, [%rd20];
	add.s32 	%r111, %r109, %r110;
	mul.wide.s32 	%rd146, %r111, 4;
	add.s64 	%rd147, %rd17, %rd146;
	st.global.u32 	[%rd147], %r8;
	bra.uni 	$L__BB0_48;
$L__BB0_47:
	ld.shared.u32 	%r104, [array+52];
	add.s32 	%r105, %r104, %r16;
	ld.global.u32 	%r106, [%rd20];
	add.s32 	%r107, %r105, %r106;
	mul.wide.s32 	%rd144, %r107, 4;
	add.s64 	%rd145, %rd18, %rd144;
	st.global.u32 	[%rd145], %r8;
$L__BB0_48:
	ld.shared.u32 	%r17, [array+40];
	setp.eq.s32 	%p30, %r17, 3;
	@%p30 bra 	$L__BB0_63;
	ld.param.u64 	%rd252, [dispatchDots_param_11];
	cvta.to.global.u64 	%rd150, %rd252;
	mul.wide.s32 	%rd151, %r7, 4;
	add.s64 	%rd26, %rd150, %rd151;
	ld.global.u32 	%r18, [%rd26];
	setp.eq.s32 	%p31, %r18, -1;
	@%p31 bra 	$L__BB0_56;
	setp.eq.s32 	%p32, %r17, 2;
	@%p32 bra 	$L__BB0_55;
	setp.eq.s32 	%p33, %r17, 1;
	@%p33 bra 	$L__BB0_54;
	setp.ne.s32 	%p34, %r17, 0;
	@%p34 bra 	$L__BB0_56;
	ld.shared.u32 	%r120, [array+56];
	add.s32 	%r121, %r120, %r18;
	mul.wide.s32 	%rd156, %r121, 4;
	add.s64 	%rd157, %rd16, %rd156;
	st.global.u32 	[%rd157], %r8;
	bra.uni 	$L__BB0_56;
$L__BB0_54:
	ld.shared.u32 	%r118, [array+56];
	add.s32 	%r119, %r118, %r18;
	mul.wide.s32 	%rd154, %r119, 4;
	add.s64 	%rd155, %rd17, %rd154;
	st.global.u32 	[%rd155], %r8;
	bra.uni 	$L__BB0_56;
$L__BB0_55:
	ld.shared.u32 	%r116, [array+56];
	add.s32 	%r117, %r116, %r18;
	mul.wide.s32 	%rd152, %r117, 4;
	add.s64 	%rd153, %rd18, %rd152;
	st.global.u32 	[%rd153], %r8;
$L__BB0_56:
	mul.wide.s32 	%rd158, %r33, 4;
	add.s64 	%rd159, %rd26, %rd158;
	ld.global.u32 	%r19, [%rd159];
	setp.eq.s32 	%p35, %r19, -1;
	@%p35 bra 	$L__BB0_63;
	setp.eq.s32 	%p36, %r17, 2;
	@%p36 bra 	$L__BB0_62;
	setp.eq.s32 	%p37, %r17, 1;
	@%p37 bra 	$L__BB0_61;
	setp.ne.s32 	%p38, %r17, 0;
	@%p38 bra 	$L__BB0_63;
	ld.shared.u32 	%r130, [array+56];
	add.s32 	%r131, %r130, %r19;
	ld.global.u32 	%r132, [%rd19];
	add.s32 	%r133, %r131, %r132;
	mul.wide.s32 	%rd164, %r133, 4;
	add.s64 	%rd165, %rd16, %rd164;
	st.global.u32 	[%rd165], %r8;
	bra.uni 	$L__BB0_63;
$L__BB0_61:
	ld.shared.u32 	%r126, [array+56];
	add.s32 	%r127, %r126, %r19;
	ld.global.u32 	%r128, [%rd19];
	add.s32 	%r129, %r127, %r128;
	mul.wide.s32 	%rd162, %r129, 4;
	add.s64 	%rd163, %rd17, %rd162;
	st.global.u32 	[%rd163], %r8;
	bra.uni 	$L__BB0_63;
$L__BB0_62:
	ld.shared.u32 	%r122, [array+56];
	add.s32 	%r123, %r122, %r19;
	ld.global.u32 	%r124, [%rd19];
	add.s32 	%r125, %r123, %r124;
	mul.wide.s32 	%rd160, %r125, 4;
	add.s64 	%rd161, %rd18, %rd160;
	st.global.u32 	[%rd161], %r8;
$L__BB0_63:
	or.b32  	%r134, %r2, %r1;
	setp.ne.s32 	%p39, %r134, 0;
	@%p39 bra 	$L__BB0_88;
	ld.param.u64 	%rd259, [dispatchDots_param_21];
	mul.wide.s32 	%rd166, %r32, 4;
	add.s64 	%rd27, %rd20, %rd166;
	add.s64 	%rd28, %rd21, %rd166;
	add.s64 	%rd167, %rd22, %rd166;
	add.s64 	%rd29, %rd19, %rd166;
	shl.b32 	%r135, %r3, 2;
	ld.shared.u32 	%r20, [array+60];
	ld.global.u32 	%r21, [%rd22];
	ld.global.u32 	%r22, [%rd167];
	cvta.to.global.u64 	%rd168, %rd259;
	mul.wide.s32 	%rd169, %r135, 4;
	add.s64 	%rd30, %rd168, %rd169;
	setp.eq.s32 	%p40, %r6, 2;
	@%p40 bra 	$L__BB0_69;
	setp.eq.s32 	%p41, %r6, 1;
	@%p41 bra 	$L__BB0_68;
	setp.ne.s32 	%p42, %r6, 0;
	@%p42 bra 	$L__BB0_70;
	ld.shared.u32 	%r142, [array+44];
	mul.wide.s32 	%rd182, %r20, 4;
	add.s64 	%rd183, %rd5, %rd182;
	st.global.u32 	[%rd183], %r142;
	add.s64 	%rd184, %rd4, %rd182;
	st.global.u32 	[%rd184], %r21;
	add.s32 	%r143, %r142, %r21;
	add.s64 	%rd185, %rd3, %rd182;
	st.global.u32 	[%rd185], %r143;
	add.s64 	%rd186, %rd2, %rd182;
	st.global.u32 	[%rd186], %r22;
	ld.global.u32 	%r144, [%rd30];
	add.s64 	%rd187, %rd1, %rd182;
	st.global.u32 	[%rd187], %r144;
	bra.uni 	$L__BB0_70;
$L__BB0_68:
	ld.shared.u32 	%r139, [array+44];
	mul.wide.s32 	%rd176, %r20, 4;
	add.s64 	%rd177, %rd10, %rd176;
	st.global.u32 	[%rd177], %r139;
	add.s64 	%rd178, %rd9, %rd176;
	st.global.u32 	[%rd178], %r21;
	add.s32 	%r140, %r139, %r21;
	add.s64 	%rd179, %rd8, %rd176;
	st.global.u32 	[%rd179], %r140;
	add.s64 	%rd180, %rd7, %rd176;
	st.global.u32 	[%rd180], %r22;
	ld.global.u32 	%r141, [%rd30];
	add.s64 	%rd181, %rd6, %rd176;
	st.global.u32 	[%rd181], %r141;
	bra.uni 	$L__BB0_70;
$L__BB0_69:
	ld.shared.u32 	%r136, [array+44];
	mul.wide.s32 	%rd170, %r20, 4;
	add.s64 	%rd171, %rd15, %rd170;
	st.global.u32 	[%rd171], %r136;
	add.s64 	%rd172, %rd14, %rd170;
	st.global.u32 	[%rd172], %r21;
	add.s32 	%r137, %r136, %r21;
	add.s64 	%rd173, %rd13, %rd170;
	st.global.u32 	[%rd173], %r137;
	add.s64 	%rd174, %rd12, %rd170;
	st.global.u32 	[%rd174], %r22;
	ld.global.u32 	%r138, [%rd30];
	add.s64 	%rd175, %rd11, %rd170;
	st.global.u32 	[%rd175], %r138;
$L__BB0_70:
	ld.shared.u32 	%r145, [array+32];
	ld.shared.u32 	%r23, [array+64];
	ld.global.u32 	%r24, [%rd21];
	ld.global.u32 	%r25, [%rd28];
	setp.eq.s32 	%p43, %r145, 0;
	@%p43 bra 	$L__BB0_75;
	setp.eq.s32 	%p44, %r145, 1;
	@%p44 bra 	$L__BB0_74;
	setp.ne.s32 	%p45, %r145, 2;
	@%p45 bra 	$L__BB0_76;
	ld.shared.u32 	%r146, [array+48];
	mul.wide.s32 	%rd188, %r23, 4;
	add.s64 	%rd189, %rd15, %rd188;
	st.global.u32 	[%rd189], %r146;
	add.s64 	%rd190, %rd14, %rd188;
	st.global.u32 	[%rd190], %r24;
	add.s32 	%r147, %r146, %r24;
	add.s64 	%rd191, %rd13, %rd188;
	st.global.u32 	[%rd191], %r147;
	add.s64 	%rd192, %rd12, %rd188;
	st.global.u32 	[%rd192], %r25;
	ld.global.u32 	%r148, [%rd30+4];
	add.s64 	%rd193, %rd11, %rd188;
	st.global.u32 	[%rd193], %r148;
	bra.uni 	$L__BB0_76;
$L__BB0_74:
	ld.shared.u32 	%r149, [array+48];
	mul.wide.s32 	%rd194, %r23, 4;
	add.s64 	%rd195, %rd10, %rd194;
	st.global.u32 	[%rd195], %r149;
	add.s64 	%rd196, %rd9, %rd194;
	st.global.u32 	[%rd196], %r24;
	add.s32 	%r150, %r149, %r24;
	add.s64 	%rd197, %rd8, %rd194;
	st.global.u32 	[%rd197], %r150;
	add.s64 	%rd198, %rd7, %rd194;
	st.global.u32 	[%rd198], %r25;
	ld.global.u32 	%r151, [%rd30+4];
	add.s64 	%rd199, %rd6, %rd194;
	st.global.u32 	[%rd199], %r151;
	bra.uni 	$L__BB0_76;
$L__BB0_75:
	ld.shared.u32 	%r152, [array+48];
	mul.wide.s32 	%rd200, %r23, 4;
	add.s64 	%rd201, %rd5, %rd200;
	st.global.u32 	[%rd201], %r152;
	add.s64 	%rd202, %rd4, %rd200;
	st.global.u32 	[%rd202], %r24;
	add.s32 	%r153, %r152, %r24;
	add.s64 	%rd203, %rd3, %rd200;
	st.global.u32 	[%rd203], %r153;
	add.s64 	%rd204, %rd2, %rd200;
	st.global.u32 	[%rd204], %r25;
	ld.global.u32 	%r154, [%rd30+4];
	add.s64 	%rd205, %rd1, %rd200;
	st.global.u32 	[%rd205], %r154;
$L__BB0_76:
	ld.shared.u32 	%r155, [array+36];
	ld.shared.u32 	%r26, [array+68];
	ld.global.u32 	%r27, [%rd20];
	ld.global.u32 	%r28, [%rd27];
	setp.eq.s32 	%p46, %r155, 0;
	@%p46 bra 	$L__BB0_81;
	setp.eq.s32 	%p47, %r155, 1;
	@%p47 bra 	$L__BB0_80;
	setp.ne.s32 	%p48, %r155, 2;
	@%p48 bra 	$L__BB0_82;
	ld.shared.u32 	%r156, [array+52];
	mul.wide.s32 	%rd206, %r26, 4;
	add.s64 	%rd207, %rd15, %rd206;
	st.global.u32 	[%rd207], %r156;
	add.s64 	%rd208, %rd14, %rd206;
	st.global.u32 	[%rd208], %r27;
	add.s32 	%r157, %r156, %r27;
	add.s64 	%rd209, %rd13, %rd206;
	st.global.u32 	[%rd209], %r157;
	add.s64 	%rd210, %rd12, %rd206;
	st.global.u32 	[%rd210], %r28;
	ld.global.u32 	%r158, [%rd30+8];
	add.s64 	%rd211, %rd11, %rd206;
	st.global.u32 	[%rd211], %r158;
	bra.uni 	$L__BB0_82;
$L__BB0_80:
	ld.shared.u32 	%r159, [array+52];
	mul.wide.s32 	%rd212, %r26, 4;
	add.s64 	%rd213, %rd10, %rd212;
	st.global.u32 	[%rd213], %r159;
	add.s64 	%rd214, %rd9, %rd212;
	st.global.u32 	[%rd214], %r27;
	add.s32 	%r160, %r159, %r27;
	add.s64 	%rd215, %rd8, %rd212;
	st.global.u32 	[%rd215], %r160;
	add.s64 	%rd216, %rd7, %rd212;
	st.global.u32 	[%rd216], %r28;
	ld.global.u32 	%r161, [%rd30+8];
	add.s64 	%rd217, %rd6, %rd212;
	st.global.u32 	[%rd217], %r161;
	bra.uni 	$L__BB0_82;
$L__BB0_81:
	ld.shared.u32 	%r162, [array+52];
	mul.wide.s32 	%rd218, %r26, 4;
	add.s64 	%rd219, %rd5, %rd218;
	st.global.u32 	[%rd219], %r162;
	add.s64 	%rd220, %rd4, %rd218;
	st.global.u32 	[%rd220], %r27;
	add.s32 	%r163, %r162, %r27;
	add.s64 	%rd221, %rd3, %rd218;
	st.global.u32 	[%rd221], %r163;
	add.s64 	%rd222, %rd2, %rd218;
	st.global.u32 	[%rd222], %r28;
	ld.global.u32 	%r164, [%rd30+8];
	add.s64 	%rd223, %rd1, %rd218;
	st.global.u32 	[%rd223], %r164;
$L__BB0_82:
	ld.shared.u32 	%r165, [array+40];
	ld.shared.u32 	%r29, [array+72];
	ld.global.u32 	%r30, [%rd19];
	ld.global.u32 	%r31, [%rd29];
	setp.eq.s32 	%p49, %r165, 0;
	@%p49 bra 	$L__BB0_87;
	setp.eq.s32 	%p50, %r165, 1;
	@%p50 bra 	$L__BB0_86;
	setp.ne.s32 	%p51, %r165, 2;
	@%p51 bra 	$L__BB0_88;
	ld.shared.u32 	%r166, [array+56];
	mul.wide.s32 	%rd224, %r29, 4;
	add.s64 	%rd225, %rd15, %rd224;
	st.global.u32 	[%rd225], %r166;
	add.s64 	%rd226, %rd14, %rd224;
	st.global.u32 	[%rd226], %r30;
	add.s32 	%r167, %r166, %r30;
	add.s64 	%rd227, %rd13, %rd224;
	st.global.u32 	[%rd227], %r167;
	add.s64 	%rd228, %rd12, %rd224;
	st.global.u32 	[%rd228], %r31;
	ld.global.u32 	%r168, [%rd30+12];
	add.s64 	%rd229, %rd11, %rd224;
	st.global.u32 	[%rd229], %r168;
	bra.uni 	$L__BB0_88;
$L__BB0_86:
	ld.shared.u32 	%r169, [array+56];
	mul.wide.s32 	%rd230, %r29, 4;
	add.s64 	%rd231, %rd10, %rd230;
	st.global.u32 	[%rd231], %r169;
	add.s64 	%rd232, %rd9, %rd230;
	st.global.u32 	[%rd232], %r30;
	add.s32 	%r170, %r169, %r30;
	add.s64 	%rd233, %rd8, %rd230;
	st.global.u32 	[%rd233], %r170;
	add.s64 	%rd234, %rd7, %rd230;
	st.global.u32 	[%rd234], %r31;
	ld.global.u32 	%r171, [%rd30+12];
	add.s64 	%rd235, %rd6, %rd230;
	st.global.u32 	[%rd235], %r171;
	bra.uni 	$L__BB0_88;
$L__BB0_87:
	ld.shared.u32 	%r172, [array+56];
	mul.wide.s32 	%rd236, %r29, 4;
	add.s64 	%rd237, %rd5, %rd236;
	st.global.u32 	[%rd237], %r172;
	add.s64 	%rd238, %rd4, %rd236;
	st.global.u32 	[%rd238], %r30;
	add.s32 	%r173, %r172, %r30;
	add.s64 	%rd239, %rd3, %rd236;
	st.global.u32 	[%rd239], %r173;
	add.s64 	%rd240, %rd2, %rd236;
	st.global.u32 	[%rd240], %r31;
	ld.global.u32 	%r174, [%rd30+12];
	add.s64 	%rd241, %rd1, %rd236;
	st.global.u32 	[%rd241], %r174;
$L__BB0_88:
	ret;

}


// ===== COMPILED SASS (sm_100) =====

	.target	sm_100

	.elftype	@"ET_EXEC"


//--------------------- .note.nv.tkinfo           --------------------------
	.section	.note.nv.tkinfo,"",@"SHT_NOTE"
	.sectionflags	@"SHF_NOTE_NV_TKINFO"
	.tkinfo
        /*0018*/ 	.word	0x00000002
        /*0030*/ 	.string	""
        /*0030*/ 	.string	"ptxas"
        /*0030*/ 	.string	"Cuda compilation tools, release 13.0, V13.0.88"
        /*0030*/ 	.string	"Build cuda_13.0.r13.0/compiler.36424714_0"
        /*0030*/ 	.string	"-arch sm_100 -m 64 "



//--------------------- .note.nv.cuinfo           --------------------------
	.section	.note.nv.cuinfo,"",@"SHT_NOTE"
	.sectionflags	@"SHF_NOTE_NV_CUINFO"
        /*0018*/ 	.short	0x0002
        /*001a*/ 	.short	0x0064
        /*001c*/ 	.short	0x0082
	.zero		2


//--------------------- .nv.info                  --------------------------
	.section	.nv.info,"",@"SHT_CUDA_INFO"
	.align	4


	//----- nvinfo : EIATTR_REGCOUNT
	.align		4
        /*0000*/ 	.byte	0x04, 0x2f
        /*0002*/ 	.short	(.L_1 - .L_0)
	.align		4
.L_0:
        /*0004*/ 	.word	index@(dispatchDots)
        /*0008*/ 	.word	0x00000020


	//----- nvinfo : EIATTR_FRAME_SIZE
	.align		4
.L_1:
        /*000c*/ 	.byte	0x04, 0x11
        /*000e*/ 	.short	(.L_3 - .L_2)
	.align		4
.L_2:
        /*0010*/ 	.word	index@(dispatchDots)
        /*0014*/ 	.word	0x00000000


	//----- nvinfo : EIATTR_MIN_STACK_SIZE
	.align		4
.L_3:
        /*0018*/ 	.byte	0x04, 0x12
        /*001a*/ 	.short	(.L_5 - .L_4)
	.align		4
.L_4:
        /*001c*/ 	.word	index@(dispatchDots)
        /*0020*/ 	.word	0x00000000
.L_5:


//--------------------- .nv.compat                --------------------------
	.section	.nv.compat,"",@"SHT_CUDA_COMPAT_INFO"
	.align	4
        /*0000*/ 	.byte	0x02, 0x09, 0x00, 0x00, 0x02, 0x02, 0x01, 0x00, 0x02, 0x05, 0x05, 0x00, 0x03, 0x07, 0x01, 0x01
        /*0010*/ 	.byte	0x02, 0x03, 0x00, 0x00, 0x02, 0x06, 0x01, 0x00, 0x04, 0x0b, 0x08, 0x00, 0x09, 0x00, 0x00, 0x00
        /*0020*/ 	.byte	0x00, 0x00, 0x00, 0x00


//--------------------- .nv.info.dispatchDots     --------------------------
	.section	.nv.info.dispatchDots,"",@"SHT_CUDA_INFO"
	.sectionflags	@""
	.align	4


	//----- nvinfo : EIATTR_CUDA_API_VERSION
	.align		4
        /*0000*/ 	.byte	0x04, 0x37
        /*0002*/ 	.short	(.L_7 - .L_6)
.L_6:
        /*0004*/ 	.word	0x00000082


	//----- nvinfo : EIATTR_KPARAM_INFO
	.align		4
.L_7:
        /*0008*/ 	.byte	0x04, 0x17
        /*000a*/ 	.short	(.L_9 - .L_8)
.L_8:
        /*000c*/ 	.word	0x00000000
        /*0010*/ 	.short	0x0027
        /*0012*/ 	.short	0x0130
        /*0014*/ 	.byte	0x00, 0xf5, 0x21, 0x00


	//----- nvinfo : EIATTR_KPARAM_INFO
	.align		4
.L_9:
        /*0018*/ 	.byte	0x04, 0x17
        /*001a*/ 	.short	(.L_11 - .L_10)
.L_10:
        /*001c*/ 	.word	0x00000000
        /*0020*/ 	.short	0x0026
        /*0022*/ 	.short	0x0128
        /*0024*/ 	.byte	0x00, 0xf5, 0x21, 0x00


	//----- nvinfo : EIATTR_KPARAM_INFO
	.align		4
.L_11:
        /*0028*/ 	.byte	0x04, 0x17
        /*002a*/ 	.short	(.L_13 - .L_12)
.L_12:
        /*002c*/ 	.word	0x00000000
        /*0030*/ 	.short	0x0025
        /*0032*/ 	.short	0x0120
        /*0034*/ 	.byte	0x00, 0xf5, 0x21, 0x00


	//----- nvinfo : EIATTR_KPARAM_INFO
	.align		4
.L_13:
        /*0038*/ 	.byte	0x04, 0x17
        /*003a*/ 	.short	(.L_15 - .L_14)
.L_14:
        /*003c*/ 	.word	0x00000000
        /*0040*/ 	.short	0x0024
        /*0042*/ 	.short	0x0118
        /*0044*/ 	.byte	0x00, 0xf5, 0x21, 0x00


	//----- nvinfo : EIATTR_KPARAM_INFO
	.align		4
.L_15:
        /*0048*/ 	.byte	0x04, 0x17
        /*004a*/ 	.short	(.L_17 - .L_16)
.L_16:
        /*004c*/ 	.word	0x00000000
        /*0050*/ 	.short	0x0023
        /*0052*/ 	.short	0x0110
        /*0054*/ 	.byte	0x00, 0xf5, 0x21, 0x00


	//----- nvinfo : EIATTR_KPARAM_INFO
	.align		4
.L_17:
        /*0058*/ 	.byte	0x04, 0x17
        /*005a*/ 	.short	(.L_19 - .L_18)
.L_18:
        /*005c*/ 	.word	0x00000000
        /*0060*/ 	.short	0x0022
        /*0062*/ 	.short	0x0108
        /*0064*/ 	.byte	0x00, 0xf5, 0x21, 0x00


	//----- nvinfo : EIATTR_KPARAM_INFO
	.align		4
.L_19:
        /*0068*/ 	.byte	0x04, 0x17
        /*006a*/ 	.short	(.L_21 - .L_20)
.L_20:
        /*006c*/ 	.word	0x00000000
        /*0070*/ 	.short	0x0021
        /*0072*/ 	.short	0x0100
        /*0074*/ 	.byte	0x00, 0xf5, 0x21, 0x00


	//----- nvinfo : EIATTR_KPARAM_INFO
	.align		4
.L_21:
        /*0078*/ 	.byte	0x04, 0x17
        /*007a*/ 	.short	(.L_23 - .L_22)
.L_22:
        /*007c*/ 	.word	0x00000000
        /*0080*/ 	.short	0x0020
        /*0082*/ 	.short	0x00f8
        /*0084*/ 	.byte	0x00, 0xf5, 0x21, 0x00


	//----- nvinfo : EIATTR_KPARAM_INFO
	.align		4
.L_23:
        /*0088*/ 	.byte	0x04, 0x17
        /*008a*/ 	.short	(.L_25 - .L_24)
.L_24:
        /*008c*/ 	.word	0x00000000
        /*0090*/ 	.short	0x001f
        /*0092*/ 	.short	0x00f0
        /*0094*/ 	.byte	0x00, 0xf5, 0x21, 0x00


	//----- nvinfo : EIATTR_KPARAM_INFO
	.align		4
.L_25:
        /*0098*/ 	.byte	0x04, 0x17
        /*009a*/ 	.short	(.L_27 - .L_26)
.L_26:
        /*009c*/ 	.word	0x00000000
        /*00a0*/ 	.short	0x001e
        /*00a2*/ 	.short	0x00e8
        /*00a4*/ 	.byte	0x00, 0xf5, 0x21, 0x00


	//----- nvinfo : EIATTR_KPARAM_INFO
	.align		4
.L_27:
        /*00a8*/ 	.byte	0x04, 0x17
        /*00aa*/ 	.short	(.L_29 - .L_28)
.L_28:
        /*00ac*/ 	.word	0x00000000
        /*00b0*/ 	.short	0x001d
        /*00b2*/ 	.short	0x00e0
        /*00b4*/ 	.byte	0x00, 0xf5, 0x21, 0x00


	//----- nvinfo : EIATTR_KPARAM_INFO
	.align		4
.L_29:
        /*00b8*/ 	.byte	0x04, 0x17
        /*00ba*/ 	.short	(.L_31 - .L_30)
.L_30:
        /*00bc*/ 	.word	0x00000000
        /*00c0*/ 	.short	0x001c
        /*00c2*/ 	.short	0x00d8
        /*00c4*/ 	.byte	0x00, 0xf5, 0x21, 0x00


	//----- nvinfo : EIATTR_KPARAM_INFO
	.align		4
.L_31:
        /*00c8*/ 	.byte	0x04, 0x17
        /*00ca*/ 	.short	(.L_33 - .L_32)
.L_32:
        /*00cc*/ 	.word	0x00000000
        /*00d0*/ 	.short	0x001b
        /*00d2*/ 	.short	0x00d0
        /*00d4*/ 	.byte	0x00, 0xf5, 0x21, 0x00


	//----- nvinfo : EIATTR_KPARAM_INFO
	.align		4
.L_33:
        /*00d8*/ 	.byte	0x04, 0x17
        /*00da*/ 	.short	(.L_35 - .L_34)
.L_34:
        /*00dc*/ 	.word	0x00000000
        /*00e0*/ 	.short	0x001a
        /*00e2*/ 	.short	0x00c8
        /*00e4*/ 	.byte	0x00, 0xf5, 0x21, 0x00


	//----- nvinfo : EIATTR_KPARAM_INFO
	.align		4
.L_35:
        /*00e8*/ 	.byte	0x04, 0x17
        /*00ea*/ 	.short	(.L_37 - .L_36)
.L_36:
        /*00ec*/ 	.word	0x00000000
        /*00f0*/ 	.short	0x0019
        /*00f2*/ 	.short	0x00c0
        /*00f4*/ 	.byte	0x00, 0xf5, 0x21, 0x00


	//----- nvinfo : EIATTR_KPARAM_INFO
	.align		4
.L_37:
        /*00f8*/ 	.byte	0x04, 0x17
        /*00fa*/ 	.short	(.L_39 - .L_38)
.L_38:
        /*00fc*/ 	.word	0x00000000
        /*0100*/ 	.short	0x0018
        /*0102*/ 	.short	0x00b8
        /*0104*/ 	.byte	0x00, 0xf5, 0x21, 0x00


	//----- nvinfo : EIATTR_KPARAM_INFO
	.align		4
.L_39:
        /*0108*/ 	.byte	0x04, 0x17
        /*010a*/ 	.short	(.L_41 - .L_40)
.L_40:
        /*010c*/ 	.word	0x00000000
        /*0110*/ 	.short	0x0017
        /*0112*/ 	.short	0x00b0
        /*0114*/ 	.byte	0x00, 0xf5, 0x21, 0x00


	//----- nvinfo : EIATTR_KPARAM_INFO
	.align		4
.L_41:
        /*0118*/ 	.byte	0x04, 0x17
        /*011a*/ 	.short	(.L_43 - .L_42)
.L_42:
        /*011c*/ 	.word	0x00000000
        /*0120*/ 	.short	0x0016
        /*0122*/ 	.short	0x00a8
        /*0124*/ 	.byte	0x00, 0xf5, 0x21, 0x00


	//----- nvinfo : EIATTR_KPARAM_INFO
	.align		4
.L_43:
        /*0128*/ 	.byte	0x04, 0x17
        /*012a*/ 	.short	(.L_45 - .L_44)
.L_44:
        /*012c*/ 	.word	0x00000000
        /*0130*/ 	.short	0x0015
        /*0132*/ 	.short	0x00a0
        /*0134*/ 	.byte	0x00, 0xf5, 0x21, 0x00


	//----- nvinfo : EIATTR_KPARAM_INFO
	.align		4
.L_45:
        /*0138*/ 	.byte	0x04, 0x17
        /*013a*/ 	.short	(.L_47 - .L_46)
.L_46:
        /*013c*/ 	.word	0x00000000
        /*0140*/ 	.short	0x0014
        /*0142*/ 	.short	0x0098
        /*0144*/ 	.byte	0x00, 0xf5, 0x21, 0x00


	//----- nvinfo : EIATTR_KPARAM_INFO
	.align		4
.L_47:
        /*0148*/ 	.byte	0x04, 0x17
        /*014a*/ 	.short	(.L_49 - .L_48)
.L_48:
        /*014c*/ 	.word	0x00000000
        /*0150*/ 	.short	0x0013
        /*0152*/ 	.short	0x0090
        /*0154*/ 	.byte	0x00, 0xf5, 0x21, 0x00


	//----- nvinfo : EIATTR_KPARAM_INFO
	.align		4
.L_49:
        /*0158*/ 	.byte	0x04, 0x17
        /*015a*/ 	.short	(.L_51 - .L_50)
.L_50:
        /*015c*/ 	.word	0x00000000
        /*0160*/ 	.short	0x0012
        /*0162*/ 	.short	0x0088
        /*0164*/ 	.byte	0x00, 0xf5, 0x21, 0x00


	//----- nvinfo : EIATTR_KPARAM_INFO
	.align		4
.L_51:
        /*0168*/ 	.byte	0x04, 0x17
        /*016a*/ 	.short	(.L_53 - .L_52)
.L_52:
        /*016c*/ 	.word	0x00000000
        /*0170*/ 	.short	0x0011
        /*0172*/ 	.short	0x0084
        /*0174*/ 	.byte	0x00, 0xf0, 0x11, 0x00


	//----- nvinfo : EIATTR_KPARAM_INFO
	.align		4
.L_53:
        /*0178*/ 	.byte	0x04, 0x17
        /*017a*/ 	.short	(.L_55 - .L_54)
.L_54:
        /*017c*/ 	.word	0x00000000
        /*0180*/ 	.short	0x0010
        /*0182*/ 	.short	0x0080
        /*0184*/ 	.byte	0x00, 0xf0, 0x11, 0x00


	//----- nvinfo : EIATTR_KPARAM_INFO
	.align		4
.L_55:
        /*0188*/ 	.byte	0x04, 0x17
        /*018a*/ 	.short	(.L_57 - .L_56)
.L_56:
        /*018c*/ 	.word	0x00000000
        /*0190*/ 	.short	0x000f
        /*0192*/ 	.short	0x0078
        /*0194*/ 	.byte	0x00, 0xf5, 0x21, 0x00


	//----- nvinfo : EIATTR_KPARAM_INFO
	.align		4
.L_57:
        /*0198*/ 	.byte	0x04, 0x17
        /*019a*/ 	.short	(.L_59 - .L_58)
.L_58:
        /*019c*/ 	.word	0x00000000
        /*01a0*/ 	.short	0x000e
        /*01a2*/ 	.short	0x0070
        /*01a4*/ 	.byte	0x00, 0xf5, 0x21, 0x00


	//----- nvinfo : EIATTR_KPARAM_INFO
	.align		4
.L_59:
        /*01a8*/ 	.byte	0x04, 0x17
        /*01aa*/ 	.short	(.L_61 - .L_60)
.L_60:
        /*01ac*/ 	.word	0x00000000
        /*01b0*/ 	.short	0x000d
        /*01b2*/ 	.short	0x0068
        /*01b4*/ 	.byte	0x00, 0xf5, 0x21, 0x00


	//----- nvinfo : EIATTR_KPARAM_INFO
	.align		4
.L_61:
        /*01b8*/ 	.byte	0x04, 0x17
        /*01ba*/ 	.short	(.L_63 - .L_62)
.L_62:
        /*01bc*/ 	.word	0x00000000
        /*01c0*/ 	.short	0x000c
        /*01c2*/ 	.short	0x0060
        /*01c4*/ 	.byte	0x00, 0xf5, 0x21, 0x00


	//----- nvinfo : EIATTR_KPARAM_INFO
	.align		4
.L_63:
        /*01c8*/ 	.byte	0x04, 0x17
        /*01ca*/ 	.short	(.L_65 - .L_64)
.L_64:
        /*01cc*/ 	.word	0x00000000
        /*01d0*/ 	.short	0x000b
        /*01d2*/ 	.short	0x0058
        /*01d4*/ 	.byte	0x00, 0xf5, 0x21, 0x00


	//----- nvinfo : EIATTR_KPARAM_INFO
	.align		4
.L_65:
        /*01d8*/ 	.byte	0x04, 0x17
        /*01da*/ 	.short	(.L_67 - .L_66)
.L_66:
        /*01dc*/ 	.word	0x00000000
        /*01e0*/ 	.short	0x000a
        /*01e2*/ 	.short	0x0050
        /*01e4*/ 	.byte	0x00, 0xf5, 0x21, 0x00


	//----- nvinfo : EIATTR_KPARAM_INFO
	.align		4
.L_67:
        /*01e8*/ 	.byte	0x04, 0x17
        /*01ea*/ 	.short	(.L_69 - .L_68)
.L_68:
        /*01ec*/ 	.word	0x00000000
        /*01f0*/ 	.short	0x0009
        /*01f2*/ 	.short	0x0048
        /*01f4*/ 	.byte	0x00, 0xf5, 0x21, 0x00


	//----- nvinfo : EIATTR_KPARAM_INFO
	.align		4
.L_69:
        /*01f8*/ 	.byte	0x04, 0x17
        /*01fa*/ 	.short	(.L_71 - .L_70)
.L_70:
        /*01fc*/ 	.word	0x00000000
        /*0200*/ 	.short	0x0008
        /*0202*/ 	.short	0x0040
        /*0204*/ 	.byte	0x00, 0xf5, 0x21, 0x00


	//----- nvinfo : EIATTR_KPARAM_INFO
	.align		4
.L_71:
        /*0208*/ 	.byte	0x04, 0x17
        /*020a*/ 	.short	(.L_73 - .L_72)
.L_72:
        /*020c*/ 	.word	0x00000000
        /*0210*/ 	.short	0x0007
        /*0212*/ 	.short	0x0038
        /*0214*/ 	.byte	0x00, 0xf5, 0x21, 0x00


	//----- nvinfo : EIATTR_KPARAM_INFO
	.align		4
.L_73:
        /*0218*/ 	.byte	0x04, 0x17
        /*021a*/ 	.short	(.L_75 - .L_74)
.L_74:
        /*021c*/ 	.word	0x00000000
        /*0220*/ 	.short	0x0006
        /*0222*/ 	.short	0x0030
        /*0224*/ 	.byte	0x00, 0xf5, 0x21, 0x00


	//----- nvinfo : EIATTR_KPARAM_INFO
	.align		4
.L_75:
        /*0228*/ 	.byte	0x04, 0x17
        /*022a*/ 	.short	(.L_77 - .L_76)
.L_76:
        /*022c*/ 	.word	0x00000000
        /*0230*/ 	.short	0x0005
        /*0232*/ 	.short	0x0028
        /*0234*/ 	.byte	0x00, 0xf5, 0x21, 0x00


	//----- nvinfo : EIATTR_KPARAM_INFO
	.align		4
.L_77:
        /*0238*/ 	.byte	0x04, 0x17
        /*023a*/ 	.short	(.L_79 - .L_78)
.L_78:
        /*023c*/ 	.word	0x00000000
        /*0240*/ 	.short	0x0004
        /*0242*/ 	.short	0x0020
        /*0244*/ 	.byte	0x00, 0xf5, 0x21, 0x00


	//----- nvinfo : EIATTR_KPARAM_INFO
	.align		4
.L_79:
        /*0248*/ 	.byte	0x04, 0x17
        /*024a*/ 	.short	(.L_81 - .L_80)
.L_80:
        /*024c*/ 	.word	0x00000000
        /*0250*/ 	.short	0x0003
        /*0252*/ 	.short	0x0018
        /*0254*/ 	.byte	0x00, 0xf5, 0x21, 0x00


	//----- nvinfo : EIATTR_KPARAM_INFO
	.align		4
.L_81:
        /*0258*/ 	.byte	0x04, 0x17
        /*025a*/ 	.short	(.L_83 - .L_82)
.L_82:
        /*025c*/ 	.word	0x00000000
        /*0260*/ 	.short	0x0002
        /*0262*/ 	.short	0x0010
        /*0264*/ 	.byte	0x00, 0xf5, 0x21, 0x00


	//----- nvinfo : EIATTR_KPARAM_INFO
	.align		4
.L_83:
        /*0268*/ 	.byte	0x04, 0x17
        /*026a*/ 	.short	(.L_85 - .L_84)
.L_84:
        /*026c*/ 	.word	0x00000000
        /*0270*/ 	.short	0x0001
        /*0272*/ 	.short	0x0008
        /*0274*/ 	.byte	0x00, 0xf5, 0x21, 0x00


	//----- nvinfo : EIATTR_KPARAM_INFO
	.align		4
.L_85:
        /*0278*/ 	.byte	0x04, 0x17
        /*027a*/ 	.short	(.L_87 - .L_86)
.L_86:
        /*027c*/ 	.word	0x00000000
        /*0280*/ 	.short	0x0000
        /*0282*/ 	.short	0x0000
        /*0284*/ 	.byte	0x00, 0xf5, 0x21, 0x00


	//----- nvinfo : EIATTR_SPARSE_MMA_MASK
	.align		4
.L_87:
        /*0288*/ 	.byte	0x03, 0x50
        /*028a*/ 	.short	0x0000


	//----- nvinfo : EIATTR_MAXREG_COUNT
	.align		4
        /*028c*/ 	.byte	0x03, 0x1b
        /*028e*/ 	.short	0x00ff


	//----- nvinfo : EIATTR_NUM_BARRIERS
	.align		4
        /*0290*/ 	.byte	0x02, 0x4c
        /*0292*/ 	.byte	0x01
	.zero		1


	//----- nvinfo : EIATTR_MERCURY_ISA_VERSION
	.align		4
        /*0294*/ 	.byte	0x03, 0x5f
        /*0296*/ 	.short	0x0101


	//----- nvinfo : EIATTR_UNUSED_LOAD_BYTE_OFFSET
	.align		4
        /*0298*/ 	.byte	0x04, 0x44
        /*029a*/ 	.short	(.L_89 - .L_88)


	//   ....[0]....
.L_88:
        /*029c*/ 	.word	0x00000410
        /*02a0*/ 	.word	0x00000fff


	//   ....[1]....
        /*02a4*/ 	.word	0x00000430
        /*02a8*/ 	.word	0x0000ff0f


	//   ....[2]....
        /*02ac*/ 	.word	0x00001b20
        /*02b0*/ 	.word	0x00000fff


	//   ....[3]....
        /*02b4*/ 	.word	0x00001b30
        /*02b8*/ 	.word	0x00000fff


	//----- nvinfo : EIATTR_VRC_CTA_INIT_COUNT
	.align		4
.L_89:
        /*02bc*/ 	.byte	0x02, 0x4a
	.zero		1
	.zero		1


	//----- nvinfo : EIATTR_EXIT_INSTR_OFFSETS
	.align		4
        /*02c0*/ 	.byte	0x04, 0x1c
        /*02c2*/ 	.short	(.L_91 - .L_90)


	//   ....[0]....
.L_90:
        /*02c4*/ 	.word	0x00001670


	//   ....[1]....
        /*02c8*/ 	.word	0x00002340


	//   ....[2]....
        /*02cc*/ 	.word	0x00002460


	//   ....[3]....
        /*02d0*/ 	.word	0x00002580


	//   ....[4]....
        /*02d4*/ 	.word	0x000026a0


	//----- nvinfo : EIATTR_INDIRECT_BRANCH_TARGETS
	.align		4
.L_91:
        /*02d8*/ 	.byte	0x04, 0x34
        /*02da*/ 	.short	(.L_93 - .L_92)


	//   ....[0]....
.L_92:
        /*02dc*/ 	.word	.L_x_30@srel
        /*02e0*/ 	.short	0x0
        /*02e2*/ 	.short	0x0
        /*02e4*/ 	.word	0x3
        /*02e8*/ 	.word	.L_x_31@srel
        /*02ec*/ 	.word	.L_x_32@srel
        /*02f0*/ 	.word	.L_x_33@srel


	//   ....[1]....
        /*02f4*/ 	.word	.L_x_34@srel
        /*02f8*/ 	.short	0x0
        /*02fa*/ 	.short	0x0
        /*02fc*/ 	.word	0x3
        /*0300*/ 	.word	.L_x_35@srel
        /*0304*/ 	.word	.L_x_36@srel
        /*0308*/ 	.word	.L_x_37@srel


	//   ....[2]....
        /*030c*/ 	.word	.L_x_38@srel
        /*0310*/ 	.short	0x0
        /*0312*/ 	.short	0x0
        /*0314*/ 	.word	0x3
        /*0318*/ 	.word	.L_x_39@srel
        /*031c*/ 	.word	.L_x_40@srel
        /*0320*/ 	.word	.L_x_41@srel


	//   ....[3]....
        /*0324*/ 	.word	.L_x_42@srel
        /*0328*/ 	.short	0x0
        /*032a*/ 	.short	0x0
        /*032c*/ 	.word	0x3
        /*0330*/ 	.word	.L_x_43@srel
        /*0334*/ 	.word	.L_x_44@srel
        /*0338*/ 	.word	.L_x_45@srel


	//   ....[4]....
        /*033c*/ 	.word	.L_x_46@srel
        /*0340*/ 	.short	0x0
        /*0342*/ 	.short	0x0
        /*0344*/ 	.word	0x3
        /*0348*/ 	.word	.L_x_47@srel
        /*034c*/ 	.word	.L_x_48@srel
        /*0350*/ 	.word	.L_x_49@srel


	//   ....[5]....
        /*0354*/ 	.word	.L_x_50@srel
        /*0358*/ 	.short	0x0
        /*035a*/ 	.short	0x0
        /*035c*/ 	.word	0x3
        /*0360*/ 	.word	.L_x_51@srel
        /*0364*/ 	.word	.L_x_52@srel
        /*0368*/ 	.word	.L_x_53@srel


	//   ....[6]....
        /*036c*/ 	.word	.L_x_54@srel
        /*0370*/ 	.short	0x0
        /*0372*/ 	.short	0x0
        /*0374*/ 	.word	0x3
        /*0378*/ 	.word	.L_x_55@srel
        /*037c*/ 	.word	.L_x_56@srel
        /*0380*/ 	.word	.L_x_57@srel


	//   ....[7]....
        /*0384*/ 	.word	.L_x_58@srel
        /*0388*/ 	.short	0x0
        /*038a*/ 	.short	0x0
        /*038c*/ 	.word	0x3
        /*0390*/ 	.word	.L_x_59@srel
        /*0394*/ 	.word	.L_x_60@srel
        /*0398*/ 	.word	.L_x_61@srel


	//----- nvinfo : EIATTR_CRS_STACK_SIZE
	.align		4
.L_93:
        /*039c*/ 	.byte	0x04, 0x1e
        /*039e*/ 	.short	(.L_95 - .L_94)
.L_94:
        /*03a0*/ 	.word	0x00000000


	//----- nvinfo : EIATTR_CBANK_PARAM_SIZE
	.align		4
.L_95:
        /*03a4*/ 	.byte	0x03, 0x19
        /*03a6*/ 	.short	0x0138


	//----- nvinfo : EIATTR_PARAM_CBANK
	.align		4
        /*03a8*/ 	.byte	0x04, 0x0a
        /*03aa*/ 	.short	(.L_97 - .L_96)
	.align		4
.L_96:
        /*03ac*/ 	.word	index@(.nv.constant0.dispatchDots)
        /*03b0*/ 	.short	0x0380
        /*03b2*/ 	.short	0x0138


	//----- nvinfo : EIATTR_SW_WAR
	.align		4
.L_97:
        /*03b4*/ 	.byte	0x04, 0x36
        /*03b6*/ 	.short	(.L_99 - .L_98)
.L_98:
        /*03b8*/ 	.word	0x00000008
.L_99:


//--------------------- .nv.callgraph             --------------------------
	.section	.nv.callgraph,"",@"SHT_CUDA_CALLGRAPH"
	.align	4
	.sectionentsize	8
	.align		4
        /*0000*/ 	.word	0x00000000
	.align		4
        /*0004*/ 	.word	0xffffffff
	.align		4
        /*0008*/ 	.word	0x00000000
	.align		4
        /*000c*/ 	.word	0xfffffffe
	.align		4
        /*0010*/ 	.word	0x00000000
	.align		4
        /*0014*/ 	.word	0xfffffffd
	.align		4
        /*0018*/ 	.word	0x00000000
	.align		4
        /*001c*/ 	.word	0xfffffffc


//--------------------- .nv.constant2.dispatchDots --------------------------
	.section	.nv.constant2.dispatchDots,"a",@progbits
	.sectionflags	@""
	.align	4
.nv.constant2.dispatchDots:
        /*0000*/ 	.byte	0x60, 0x06, 0x00, 0x00, 0xc0, 0x06, 0x00, 0x00, 0xe0, 0x05, 0x00, 0x00, 0x70, 0x08, 0x00, 0x00
        /*0010*/ 	.byte	0xe0, 0x08, 0x00, 0x00, 0xe0, 0x07, 0x00, 0x00, 0xc0, 0x0a, 0x00, 0x00, 0x20, 0x0b, 0x00, 0x00
        /*0020*/ 	.byte	0x40, 0x0a, 0x00, 0x00, 0xd0, 0x0c, 0x00, 0x00, 0x40, 0x0d, 0x00, 0x00, 0x40, 0x0c, 0x00, 0x00
        /*0030*/ 	.byte	0x20, 0x0f, 0x00, 0x00, 0x80, 0x0f, 0x00, 0x00, 0xa0, 0x0e, 0x00, 0x00, 0x30, 0x11, 0x00, 0x00
        /*0040*/ 	.byte	0xa0, 0x11, 0x00, 0x00, 0xa0, 0x10, 0x00, 0x00, 0x80, 0x13, 0x00, 0x00, 0xe0, 0x13, 0x00, 0x00
        /*0050*/ 	.byte	0x00, 0x13, 0x00, 0x00, 0x80, 0x15, 0x00, 0x00, 0xf0, 0x15, 0x00, 0x00, 0xf0, 0x14, 0x00, 0x00


//--------------------- .text.dispatchDots        --------------------------
	.section	.text.dispatchDots,"ax",@progbits
	.align	128
        .global         dispatchDots
        .type           dispatchDots,@function
        .size           dispatchDots,(.L_x_62 - dispatchDots)
        .other          dispatchDots,@"STO_CUDA_ENTRY STV_DEFAULT"
dispatchDots:
.text.dispatchDots:
[----:B------:R-:W-:Y:S01]  /*0000*/  LDC R1, c[0x0][0x37c] ;  /* 0x0000df00ff017b82 */ /* 0x000fe20000000800 */
[----:B------:R-:W0:Y:S01]  /*0010*/  S2R R3, SR_TID.X ;  /* 0x0000000000037919 */ /* 0x000e220000002100 */
[----:B------:R-:W1:Y:S01]  /*0020*/  LDCU.64 UR6, c[0x0][0x358] ;  /* 0x00006b00ff0677ac */ /* 0x000e620008000a00 */
[----:B------:R-:W-:Y:S01]  /*0030*/  BSSY.RECONVERGENT B0, `(.L_x_0) ;  /* 0x0000035000007945 */ /* 0x000fe20003800200 */
[----:B0-----:R-:W-:-:S13]  /*0040*/  ISETP.NE.AND P0, PT, R3, RZ, PT ;  /* 0x000000ff0300720c */ /* 0x001fda0003f05270 */
[----:B-1----:R-:W-:Y:S05]  /*0050*/  @P0 BRA `(.L_x_1) ;  /* 0x0000000000c80947 */ /* 0x002fea0003800000 */
[----:B------:R-:W0:Y:S01]  /*0060*/  S2R R27, SR_CTAID.X ;  /* 0x00000000001b7919 */ /* 0x000e220000002500 */
[----:B------:R-:W0:Y:S08]  /*0070*/  LDC.64 R10, c[0x0][0x3b0] ;  /* 0x0000ec00ff0a7b82 */ /* 0x000e300000000a00 */
[----:B------:R-:W1:Y:S08]  /*0080*/  LDC.64 R8, c[0x0][0x398] ;  /* 0x0000e600ff087b82 */ /* 0x000e700000000a00 */
[----:B------:R-:W2:Y:S08]  /*0090*/  LDC.64 R12, c[0x0][0x3a0] ;  /* 0x0000e800ff0c7b82 */ /* 0x000eb00000000a00 */
[----:B------:R-:W3:Y:S01]  /*00a0*/  LDC.64 R16, c[0x0][0x3b8] ;  /* 0x0000ee00ff107b82 */ /* 0x000ee20000000a00 */
[----:B0-----:R-:W-:-:S07]  /*00b0*/  IMAD.WIDE.U32 R10, R27, 0x4, R10 ;  /* 0x000000041b0a7825 */ /* 0x001fce00078e000a */
[----:B------:R-:W0:Y:S01]  /*00c0*/  LDC.64 R18, c[0x0][0x388] ;  /* 0x0000e200ff127b82 */ /* 0x000e220000000a00 */
[----:B------:R-:W4:Y:S07]  /*00d0*/  LDG.E R10, desc[UR6][R10.64] ;  /* 0x000000060a0a7981 */ /* 0x000f2e000c1e1900 */
[----:B------:R-:W5:Y:S08]  /*00e0*/  LDC.64 R6, c[0x0][0x390] ;  /* 0x0000e400ff067b82 */ /* 0x000f700000000a00 */
[----:B------:R-:W5:Y:S01]  /*00f0*/  LDC.64 R14, c[0x0][0x3a8] ;  /* 0x0000ea00ff0e7b82 */ /* 0x000f620000000a00 */
[----:B---3--:R-:W-:-:S05]  /*0100*/  IMAD.WIDE.U32 R16, R27, 0x4, R16 ;  /* 0x000000041b107825 */ /* 0x008fca00078e0010 */
[----:B------:R-:W3:Y:S02]  /*0110*/  LDG.E R4, desc[UR6][R16.64] ;  /* 0x0000000610047981 */ /* 0x000ee4000c1e1900 */
[----:B------:R-:W5:Y:S08]  /*0120*/  LDC.64 R24, c[0x0][0x408] ;  /* 0x00010200ff187b82 */ /* 0x000f700000000a00 */
[----:B------:R-:W5:Y:S08]  /*0130*/  LDC.64 R22, c[0x0][0x410] ;  /* 0x00010400ff167b82 */ /* 0x000f700000000a00 */
[----:B------:R-:W5:Y:S01]  /*0140*/  LDC.64 R20, c[0x0][0x418] ;  /* 0x00010600ff147b82 */ /* 0x000f620000000a00 */
[C---:B----4-:R-:W-:Y:S01]  /*0150*/  SHF.L.U32 R5, R10.reuse, 0x2, RZ ;  /* 0x000000020a057819 */ /* 0x050fe200000006ff */
[----:B-1----:R-:W-:-:S04]  /*0160*/  IMAD.WIDE R28, R10, 0x4, R8 ;  /* 0x000000040a1c7825 */ /* 0x002fc800078e0208 */
[----:B--2---:R-:W-:-:S04]  /*0170*/  IMAD.WIDE R8, R10, 0x4, R12 ;  /* 0x000000040a087825 */ /* 0x004fc800078e020c */
[C---:B0-----:R-:W-:Y:S02]  /*0180*/  IMAD.WIDE R18, R10.reuse, 0x4, R18 ;  /* 0x000000040a127825 */ /* 0x041fe400078e0212 */
[----:B------:R-:W2:Y:S02]  /*0190*/  LDG.E R8, desc[UR6][R8.64] ;  /* 0x0000000608087981 */ /* 0x000ea4000c1e1900 */
[C---:B-----5:R-:W-:Y:S02]  /*01a0*/  IMAD.WIDE R26, R10.reuse, 0x4, R6 ;  /* 0x000000040a1a7825 */ /* 0x060fe400078e0206 */
[----:B------:R-:W3:Y:S02]  /*01b0*/  LDG.E R7, desc[UR6][R28.64] ;  /* 0x000000061c077981 */ /* 0x000ee4000c1e1900 */
[----:B------:R-:W-:Y:S02]  /*01c0*/  IMAD.WIDE R14, R10, 0x4, R14 ;  /* 0x000000040a0e7825 */ /* 0x000fe400078e020e */
[----:B------:R-:W3:Y:S02]  /*01d0*/  LDG.E R6, desc[UR6][R26.64] ;  /* 0x000000061a067981 */ /* 0x000ee4000c1e1900 */
[----:B------:R-:W-:-:S02]  /*01e0*/  IMAD.WIDE R24, R5, 0x4, R24 ;  /* 0x0000000405187825 */ /* 0x000fc400078e0218 */
[----:B------:R-:W2:Y:S02]  /*01f0*/  LDG.E R9, desc[UR6][R14.64] ;  /* 0x000000060e097981 */ /* 0x000ea4000c1e1900 */
[C---:B------:R-:W-:Y:S02]  /*0200*/  IMAD.WIDE R22, R5.reuse, 0x4, R22 ;  /* 0x0000000405167825 */ /* 0x040fe400078e0216 */
[----:B------:R-:W2:Y:S02]  /*0210*/  LDG.E R11, desc[UR6][R24.64] ;  /* 0x00000006180b7981 */ /* 0x000ea4000c1e1900 */
[----:B------:R-:W-:Y:S02]  /*0220*/  IMAD.WIDE R20, R5, 0x4, R20 ;  /* 0x0000000405147825 */ /* 0x000fe400078e0214 */
[----:B------:R-:W3:Y:S04]  /*0230*/  LDG.E R5, desc[UR6][R18.64] ;  /* 0x0000000612057981 */ /* 0x000ee8000c1e1900 */
[----:B------:R-:W4:Y:S04]  /*0240*/  LDG.E R12, desc[UR6][R24.64+0x4] ;  /* 0x00000406180c7981 */ /* 0x000f28000c1e1900 */
[----:B------:R-:W4:Y:S04]  /*0250*/  LDG.E R13, desc[UR6][R24.64+0x8] ;  /* 0x00000806180d7981 */ /* 0x000f28000c1e1900 */
[----:B------:R-:W4:Y:S04]  /*0260*/  LDG.E R14, desc[UR6][R24.64+0xc] ;  /* 0x00000c06180e7981 */ /* 0x000f28000c1e1900 */
[----:B------:R-:W4:Y:S04]  /*0270*/  LDG.E R15, desc[UR6][R22.64] ;  /* 0x00000006160f7981 */ /* 0x000f28000c1e1900 */
[----:B------:R-:W5:Y:S04]  /*0280*/  LDG.E R16, desc[UR6][R22.64+0x4] ;  /* 0x0000040616107981 */ /* 0x000f68000c1e1900 */
[----:B------:R-:W5:Y:S04]  /*0290*/  LDG.E R17, desc[UR6][R22.64+0x8] ;  /* 0x0000080616117981 */ /* 0x000f68000c1e1900 */
[----:B------:R-:W5:Y:S04]  /*02a0*/  LDG.E R18, desc[UR6][R22.64+0xc] ;  /* 0x00000c0616127981 */ /* 0x000f68000c1e1900 */
[----:B------:R-:W5:Y:S04]  /*02b0*/  LDG.E R26, desc[UR6][R20.64+0x4] ;  /* 0x00000406141a7981 */ /* 0x000f68000c1e1900 */
[----:B------:R-:W5:Y:S04]  /*02c0*/  LDG.E R19, desc[UR6][R20.64] ;  /* 0x0000000614137981 */ /* 0x000f68000c1e1900 */
[----:B------:R-:W5:Y:S04]  /*02d0*/  LDG.E R27, desc[UR6][R20.64+0x8] ;  /* 0x00000806141b7981 */ /* 0x000f68000c1e1900 */
[----:B------:R-:W5:Y:S01]  /*02e0*/  LDG.E R0, desc[UR6][R20.64+0xc] ;  /* 0x00000c0614007981 */ /* 0x000f62000c1e1900 */
[----:B------:R-:W0:Y:S01]  /*02f0*/  S2UR UR5, SR_CgaCtaId ;  /* 0x00000000000579c3 */ /* 0x000e220000008800 */
[----:B------:R-:W-:-:S02]  /*0300*/  UMOV UR4, 0x400 ;  /* 0x0000040000047882 */ /* 0x000fc40000000000 */
[----:B0-----:R-:W-:-:S09]  /*0310*/  ULEA UR4, UR5, UR4, 0x18 ;  /* 0x0000000405047291 */ /* 0x001fd2000f8ec0ff */
[----:B--2---:R0:W-:Y:S04]  /*0320*/  STS.128 [UR4+0x10], R8 ;  /* 0x00001008ff007988 */ /* 0x0041e80008000c04 */
[----:B---3--:R0:W-:Y:S04]  /*0330*/  STS.128 [UR4], R4 ;  /* 0x00000004ff007988 */ /* 0x0081e80008000c04 */
[----:B----4-:R0:W-:Y:S04]  /*0340*/  STS.128 [UR4+0x20], R12 ;  /* 0x0000200cff007988 */ /* 0x0101e80008000c04 */
[----:B-----5:R0:W-:Y:S04]  /*0350*/  STS.128 [UR4+0x30], R16 ;  /* 0x00003010ff007988 */ /* 0x0201e80008000c04 */
[----:B------:R0:W-:Y:S04]  /*0360*/  STS.64 [UR4+0x40], R26 ;  /* 0x0000401aff007988 */ /* 0x0001e80008000a04 */
[----:B------:R0:W-:Y:S02]  /*0370*/  STS [UR4+0x48], R0 ;  /* 0x00004800ff007988 */ /* 0x0001e40008000804 */
.L_x_1:
[----:B------:R-:W-:Y:S05]  /*0380*/  BSYNC.RECONVERGENT B0 ;  /* 0x0000000000007941 */ /* 0x000fea0003800200 */
.L_x_0:
[----:B------:R-:W1:Y:S08]  /*0390*/  S2UR UR5, SR_CgaCtaId ;  /* 0x00000000000579c3 */ /* 0x000e700000008800 */
[----:B------:R-:W-:Y:S06]  /*03a0*/  BAR.SYNC.DEFER_BLOCKING 0x0 ;  /* 0x0000000000007b1d */ /* 0x000fec0000010000 */
[----:B------:R-:W-:-:S02]  /*03b0*/  UMOV UR4, 0x400 ;  /* 0x0000040000047882 */ /* 0x000fc40000000000 */
[----:B0-----:R-:W0:Y:S01]  /*03c0*/  LDC.64 R6, c[0x0][0x3f8] ;  /* 0x0000fe00ff067b82 */ /* 0x001e220000000a00 */
[----:B------:R-:W-:Y:S07]  /*03d0*/  BSSY.RECONVERGENT B0, `(.L_x_2) ;  /* 0x0000128000007945 */ /* 0x000fee0003800200 */
[----:B------:R-:W2:Y:S01]  /*03e0*/  LDC.64 R4, c[0x0][0x3f0] ;  /* 0x0000fc00ff047b82 */ /* 0x000ea20000000a00 */
[----:B-1----:R-:W-:-:S07]  /*03f0*/  ULEA UR4, UR5, UR4, 0x18 ;  /* 0x0000000405047291 */ /* 0x002fce000f8ec0ff */
[----:B------:R-:W1:Y:S02]  /*0400*/  LDC.64 R22, c[0x0][0x3e0] ;  /* 0x0000f800ff167b82 */ /* 0x000e640000000a00 */
[----:B------:R-:W3:Y:S06]  /*0410*/  LDS.128 R8, [UR4] ;  /* 0x00000004ff087984 */ /* 0x000eec0008000c00 */
[----:B------:R-:W4:Y:S01]  /*0420*/  LDC.64 R16, c[0x0][0x3e8] ;  /* 0x0000fa00ff107b82 */ /* 0x000f220000000a00 */
[----:B------:R-:W5:Y:S01]  /*0430*/  LDS.128 R12, [UR4+0x10] ;  /* 0x00001004ff0c7984 */ /* 0x000f620008000c00 */
[----:B---3--:R-:W-:-:S02]  /*0440*/  IADD3 R0, PT, PT, R8, R3, RZ ;  /* 0x0000000308007210 */ /* 0x008fc40007ffe0ff */
[----:B-----5:R-:W-:Y:S01]  /*0450*/  IADD3 R10, PT, PT, R10, R12, RZ ;  /* 0x0000000c0a0a7210 */ /* 0x020fe20007ffe0ff */
[----:B0-----:R-:W-:-:S03]  /*0460*/  IMAD.WIDE R6, R14, 0x4, R6 ;  /* 0x000000040e067825 */ /* 0x001fc600078e0206 */
[----:B------:R-:W-:Y:S01]  /*0470*/  ISETP.GE.AND P0, PT, R0, R10, PT ;  /* 0x0000000a0000720c */ /* 0x000fe20003f06270 */
[----:B--2---:R-:W-:-:S04]  /*0480*/  IMAD.WIDE R4, R14, 0x4, R4 ;  /* 0x000000040e047825 */ /* 0x004fc800078e0204 */
[----:B-1----:R-:W-:-:S04]  /*0490*/  IMAD.WIDE R22, R14, 0x4, R22 ;  /* 0x000000040e167825 */ /* 0x002fc800078e0216 */
[----:B----4-:R-:W-:-:S04]  /*04a0*/  IMAD.WIDE R16, R14, 0x4, R16 ;  /* 0x000000040e107825 */ /* 0x010fc800078e0210 */
[----:B------:R-:W-:Y:S05]  /*04b0*/  @P0 BRA `(.L_x_3) ;  /* 0x0000001000640947 */ /* 0x000fea0003800000 */
[----:B------:R-:W0:Y:S01]  /*04c0*/  LDC.64 R10, c[0x0][0x380] ;  /* 0x0000e000ff0a7b82 */ /* 0x000e220000000a00 */
[----:B------:R-:W-:-:S05]  /*04d0*/  IADD3 R9, PT, PT, R9, R0, RZ ;  /* 0x0000000009097210 */ /* 0x000fca0007ffe0ff */
[----:B0-----:R-:W-:-:S05]  /*04e0*/  IMAD.WIDE R10, R9, 0x4, R10 ;  /* 0x00000004090a7825 */ /* 0x001fca00078e020a */
[----:B------:R0:W5:Y:S01]  /*04f0*/  LDG.E R0, desc[UR6][R10.64] ;  /* 0x000000060a007981 */ /* 0x000162000c1e1900 */
[----:B------:R-:W-:-:S13]  /*0500*/  ISETP.NE.AND P0, PT, R15, 0x3, PT ;  /* 0x000000030f00780c */ /* 0x000fda0003f05270 */
[----:B0-----:R-:W-:Y:S05]  /*0510*/  @!P0 BRA `(.L_x_4) ;  /* 0x00000004000c8947 */ /* 0x001fea0003800000 */
[----:B------:R-:W0:Y:S02]  /*0520*/  LDC.64 R10, c[0x0][0x3c8] ;  /* 0x0000f200ff0a7b82 */ /* 0x000e240000000a00 */
[----:B0-----:R-:W-:-:S05]  /*0530*/  IMAD.WIDE R10, R9, 0x4, R10 ;  /* 0x00000004090a7825 */ /* 0x001fca00078e020a */
[----:B------:R-:W2:Y:S01]  /*0540*/  LDG.E R2, desc[UR6][R10.64] ;  /* 0x000000060a027981 */ /* 0x000ea2000c1e1900 */
[----:B------:R-:W-:Y:S01]  /*0550*/  BSSY.RECONVERGENT B1, `(.L_x_5) ;  /* 0x000001c000017945 */ /* 0x000fe20003800200 */
[----:B--2---:R-:W-:-:S13]  /*0560*/  ISETP.NE.AND P0, PT, R2, -0x1, PT ;  /* 0xffffffff0200780c */ /* 0x004fda0003f05270 */
[----:B------:R-:W-:Y:S05]  /*0570*/  @!P0 BRA `(.L_x_6) ;  /* 0x0000000000648947 */ /* 0x000fea0003800000 */
[----:B------:R-:W-:-:S04]  /*0580*/  MOV R12, 0xffffffff ;  /* 0xffffffff000c7802 */ /* 0x000fc80000000f00 */
[----:B------:R-:W-:-:S04]  /*0590*/  VIADDMNMX.U32 R12, R15, R12, 0x2, PT ;  /* 0x000000020f0c7446 */ /* 0x000fc8000380000c */
[----:B------:R-:W-:-:S04]  /*05a0*/  SHF.L.U32 R18, R12, 0x2, RZ ;  /* 0x000000020c127819 */ /* 0x000fc800000006ff */
[----:B------:R-:W0:Y:S02]  /*05b0*/  LDC R12, c[0x2][R18] ;  /* 0x00800000120c7b82 */ /* 0x000e240000000800 */
[----:B0-----:R-:W-:-:S04]  /*05c0*/  SHF.R.S32.HI R13, RZ, 0x1f, R12 ;  /* 0x0000001fff0d7819 */ /* 0x001fc8000001140c */
.L_x_30:
[----:B------:R-:W-:Y:S05]  /*05d0*/  BRX R12 -0x5e0                          (*"BRANCH_TARGETS .L_x_31,.L_x_32,.L_x_33"*) ;  /* 0xfffffff80c887949 */ /* 0x000fea000383ffff */
.L_x_33:
[----:B------:R-:W-:-:S13]  /*05e0*/  ISETP.NE.AND P0, PT, R15, RZ, PT ;  /* 0x000000ff0f00720c */ /* 0x000fda0003f05270 */
[----:B------:R-:W-:Y:S05]  /*05f0*/  @P0 BRA `(.L_x_6) ;  /* 0x0000000000440947 */ /* 0x000fea0003800000 */
[----:B------:R-:W0:Y:S01]  /*0600*/  LDS R19, [UR4+0x2c] ;  /* 0x00002c04ff137984 */ /* 0x000e220008000800 */
[----:B------:R-:W1:Y:S01]  /*0610*/  LDC.64 R12, c[0x0][0x428] ;  /* 0x00010a00ff0c7b82 */ /* 0x000e620000000a00 */
[----:B0-----:R-:W-:-:S05]  /*0620*/  IADD3 R19, PT, PT, R2, R19, RZ ;  /* 0x0000001302137210 */ /* 0x001fca0007ffe0ff */
[----:B-1----:R-:W-:-:S05]  /*0630*/  IMAD.WIDE R12, R19, 0x4, R12 ;  /* 0x00000004130c7825 */ /* 0x002fca00078e020c */
[----:B-----5:R2:W-:Y:S01]  /*0640*/  STG.E desc[UR6][R12.64], R0 ;  /* 0x000000000c007986 */ /* 0x0205e2000c101906 */
[----:B------:R-:W-:Y:S05]  /*0650*/  BRA `(.L_x_6) ;  /* 0x00000000002c7947 */ /* 0x000fea0003800000 */
.L_x_31:
[----:B------:R-:W0:Y:S01]  /*0660*/  LDS R19, [UR4+0x2c] ;  /* 0x00002c04ff137984 */ /* 0x000e220008000800 */
[----:B------:R-:W1:Y:S01]  /*0670*/  LDC.64 R12, c[0x0][0x458] ;  /* 0x00011600ff0c7b82 */ /* 0x000e620000000a00 */
[----:B0-----:R-:W-:-:S05]  /*0680*/  IADD3 R19, PT, PT, R2, R19, RZ ;  /* 0x0000001302137210 */ /* 0x001fca0007ffe0ff */
[----:B-1----:R-:W-:-:S05]  /*0690*/  IMAD.WIDE R12, R19, 0x4, R12 ;  /* 0x00000004130c7825 */ /* 0x002fca00078e020c */
[----:B-----5:R1:W-:Y:S01]  /*06a0*/  STG.E desc[UR6][R12.64], R0 ;  /* 0x000000000c007986 */ /* 0x0203e2000c101906 */
[----:B------:R-:W-:Y:S05]  /*06b0*/  BRA `(.L_x_6) ;  /* 0x0000000000147947 */ /* 0x000fea0003800000 */
.L_x_32:
[----:B------:R-:W0:Y:S01]  /*06c0*/  LDS R19, [UR4+0x2c] ;  /* 0x00002c04ff137984 */ /* 0x000e220008000800 */
[----:B------:R-:W1:Y:S01]  /*06d0*/  LDC.64 R12, c[0x0][0x488] ;  /* 0x00012200ff0c7b82 */ /* 0x000e620000000a00 */
[----:B0-----:R-:W-:-:S05]  /*06e0*/  IADD3 R19, PT, PT, R2, R19, RZ ;  /* 0x0000001302137210 */ /* 0x001fca0007ffe0ff */
[----:B-1----:R-:W-:-:S05]  /*06f0*/  IMAD.WIDE R12, R19, 0x4, R12 ;  /* 0x00000004130c7825 */ /* 0x002fca00078e020c */
[----:B-----5:R0:W-:Y:S02]  /*0700*/  STG.E desc[UR6][R12.64], R0 ;  /* 0x000000000c007986 */ /* 0x0201e4000c101906 */
.L_x_6:
[----:B------:R-:W-:Y:S05]  /*0710*/  BSYNC.RECONVERGENT B1 ;  /* 0x0000000000017941 */ /* 0x000fea0003800200 */
.L_x_5:
[----:B012---:R-:W0:Y:S02]  /*0720*/  LDC R13, c[0x0][0x404] ;  /* 0x00010100ff0d7b82 */ /* 0x007e240000000800 */
        /* <DEDUP_REMOVED lines=10> */
.L_x_34:
[----:B------:R-:W-:Y:S05]  /*07d0*/  BRX R10 -0x7e0                          (*"BRANCH_TARGETS .L_x_35,.L_x_36,.L_x_37"*) ;  /* 0xfffffff80a087949 */ /* 0x000fea000383ffff */
.L_x_37:
[----:B------:R-:W-:-:S13]  /*07e0*/  ISETP.NE.AND P0, PT, R15, RZ, PT ;  /* 0x000000ff0f00720c */ /* 0x000fda0003f05270 */
[----:B------:R-:W-:Y:S05]  /*07f0*/  @P0 BRA `(.L_x_7) ;  /* 0x0000000000500947 */ /* 0x000fea0003800000 */
[----:B------:R-:W2:Y:S01]  /*0800*/  LDG.E R13, desc[UR6][R16.64] ;  /* 0x00000006100d7981 */ /* 0x000ea2000c1e1900 */
[----:B------:R-:W0:Y:S03]  /*0810*/  LDC.64 R10, c[0x0][0x428] ;  /* 0x00010a00ff0a7b82 */ /* 0x000e260000000a00 */
[----:B------:R-:W2:Y:S02]  /*0820*/  LDS R12, [UR4+0x2c] ;  /* 0x00002c04ff0c7984 */ /* 0x000ea40008000800 */
[----:B--2---:R-:W-:-:S05]  /*0830*/  IADD3 R13, PT, PT, R13, R12, R2 ;  /* 0x0000000c0d0d7210 */ /* 0x004fca0007ffe002 */
[----:B0-----:R-:W-:-:S05]  /*0840*/  IMAD.WIDE R10, R13, 0x4, R10 ;  /* 0x000000040d0a7825 */ /* 0x001fca00078e020a */
[----:B-----5:R2:W-:Y:S01]  /*0850*/  STG.E desc[UR6][R10.64], R0 ;  /* 0x000000000a007986 */ /* 0x0205e2000c101906 */
[----:B------:R-:W-:Y:S05]  /*0860*/  BRA `(.L_x_7) ;  /* 0x0000000000347947 */ /* 0x000fea0003800000 */
.L_x_35:
[----:B------:R-:W2:Y:S01]  /*0870*/  LDG.E R13, desc[UR6][R16.64] ;  /* 0x00000006100d7981 */ /* 0x000ea2000c1e1900 */
[----:B------:R-:W0:Y:S03]  /*0880*/  LDC.64 R10, c[0x0][0x458] ;  /* 0x00011600ff0a7b82 */ /* 0x000e260000000a00 */
[----:B------:R-:W2:Y:S02]  /*0890*/  LDS R12, [UR4+0x2c] ;  /* 0x00002c04ff0c7984 */ /* 0x000ea40008000800 */
[----:B--2---:R-:W-:-:S05]  /*08a0*/  IADD3 R13, PT, PT, R13, R12, R2 ;  /* 0x0000000c0d0d7210 */ /* 0x004fca0007ffe002 */
[----:B0-----:R-:W-:-:S05]  /*08b0*/  IMAD.WIDE R10, R13, 0x4, R10 ;  /* 0x000000040d0a7825 */ /* 0x001fca00078e020a */
[----:B-----5:R0:W-:Y:S01]  /*08c0*/  STG.E desc[UR6][R10.64], R0 ;  /* 0x000000000a007986 */ /* 0x0201e2000c101906 */
[----:B------:R-:W-:Y:S05]  /*08d0*/  BRA `(.L_x_7) ;  /* 0x0000000000187947 */ /* 0x000fea0003800000 */
.L_x_36:
[----:B------:R-:W2:Y:S01]  /*08e0*/  LDG.E R13, desc[UR6][R16.64] ;  /* 0x00000006100d7981 */ /* 0x000ea2000c1e1900 */
[----:B------:R-:W0:Y:S03]  /*08f0*/  LDC.64 R10, c[0x0][0x488] ;  /* 0x00012200ff0a7b82 */ /* 0x000e260000000a00 */
[----:B------:R-:W2:Y:S02]  /*0900*/  LDS R12, [UR4+0x2c] ;  /* 0x00002c04ff0c7984 */ /* 0x000ea40008000800 */
[----:B--2---:R-:W-:-:S05]  /*0910*/  IADD3 R13, PT, PT, R13, R12, R2 ;  /* 0x0000000c0d0d7210 */ /* 0x004fca0007ffe002 */
[----:B0-----:R-:W-:-:S05]  /*0920*/  IMAD.WIDE R10, R13, 0x4, R10 ;  /* 0x000000040d0a7825 */ /* 0x001fca00078e020a */
[----:B-----5:R1:W-:Y:S02]  /*0930*/  STG.E desc[UR6][R10.64], R0 ;  /* 0x000000000a007986 */ /* 0x0203e4000c101906 */
.L_x_7:
[----:B------:R-:W-:Y:S05]  /*0940*/  BSYNC.RECONVERGENT B1 ;  /* 0x0000000000017941 */ /* 0x000fea0003800200 */
.L_x_4:
[----:B------:R-:W3:Y:S02]  /*0950*/  LDS R2, [UR4+0x20] ;  /* 0x00002004ff027984 */ /* 0x000ee40008000800 */
[----:B---3--:R-:W-:-:S13]  /*0960*/  ISETP.NE.AND P0, PT, R2, 0x3, PT ;  /* 0x000000030200780c */ /* 0x008fda0003f05270 */
[----:B------:R-:W-:Y:S05]  /*0970*/  @!P0 BRA `(.L_x_8) ;  /* 0x00000004000c8947 */ /* 0x000fea0003800000 */
[----:B012---:R-:W0:Y:S02]  /*0980*/  LDC.64 R10, c[0x0][0x3c0] ;  /* 0x0000f000ff0a7b82 */ /* 0x007e240000000a00 */
        /* <DEDUP_REMOVED lines=10> */
.L_x_38:
[----:B------:R-:W-:Y:S05]  /*0a30*/  BRX R12 -0xa40                          (*"BRANCH_TARGETS .L_x_39,.L_x_40,.L_x_41"*) ;  /* 0xfffffff40c707949 */ /* 0x000fea000383ffff */
.L_x_41:
        /* <DEDUP_REMOVED lines=8> */
.L_x_39:
[----:B------:R-:W0:Y:S01]  /*0ac0*/  LDS R19, [UR4+0x30] ;  /* 0x00003004ff137984 */ /* 0x000e220008000800 */
[----:B------:R-:W1:Y:S01]  /*0ad0*/  LDC.64 R12, c[0x0][0x458] ;  /* 0x00011600ff0c7b82 */ /* 0x000e620000000a00 */
[----:B0-----:R-:W-:-:S05]  /*0ae0*/  IADD3 R19, PT, PT, R18, R19, RZ ;  /* 0x0000001312137210 */ /* 0x001fca0007ffe0ff */
[----:B-1----:R-:W-:-:S05]  /*0af0*/  IMAD.WIDE R12, R19, 0x4, R12 ;  /* 0x00000004130c7825 */ /* 0x002fca00078e020c */
[----:B-----5:R0:W-:Y:S01]  /*0b00*/  STG.E desc[UR6][R12.64], R0 ;  /* 0x000000000c007986 */ /* 0x0201e2000c101906 */
[----:B------:R-:W-:Y:S05]  /*0b10*/  BRA `(.L_x_10) ;  /* 0x0000000000147947 */ /* 0x000fea0003800000 */
.L_x_40:
[----:B------:R-:W0:Y:S01]  /*0b20*/  LDS R19, [UR4+0x30] ;  /* 0x00003004ff137984 */ /* 0x000e220008000800 */
[----:B------:R-:W1:Y:S01]  /*0b30*/  LDC.64 R12, c[0x0][0x488] ;  /* 0x00012200ff0c7b82 */ /* 0x000e620000000a00 */
[----:B0-----:R-:W-:-:S05]  /*0b40*/  IADD3 R19, PT, PT, R18, R19, RZ ;  /* 0x0000001312137210 */ /* 0x001fca0007ffe0ff */
[----:B-1----:R-:W-:-:S05]  /*0b50*/  IMAD.WIDE R12, R19, 0x4, R12 ;  /* 0x00000004130c7825 */ /* 0x002fca00078e020c */
[----:B-----5:R1:W-:Y:S02]  /*0b60*/  STG.E desc[UR6][R12.64], R0 ;  /* 0x000000000c007986 */ /* 0x0203e4000c101906 */
.L_x_10:
[----:B------:R-:W-:Y:S05]  /*0b70*/  BSYNC.RECONVERGENT B1 ;  /* 0x0000000000017941 */ /* 0x000fea0003800200 */
.L_x_9:
[----:B012---:R-:W0:Y:S02]  /*0b80*/  LDC R13, c[0x0][0x404] ;  /* 0x00010100ff0d7b82 */ /* 0x007e240000000800 */
[----:B0-----:R-:W-:-:S06]  /*0b90*/  IMAD.WIDE R10, R13, 0x4, R10 ;  /* 0x000000040d0a7825 */ /* 0x001fcc00078e020a */
        /* <DEDUP_REMOVED lines=9> */
.L_x_42:
[----:B------:R-:W-:Y:S05]  /*0c30*/  BRX R12 -0xc40                          (*"BRANCH_TARGETS .L_x_43,.L_x_44,.L_x_45"*) ;  /* 0xfffffff00cf07949 */ /* 0x000fea000383ffff */
.L_x_45:
        /* <DEDUP_REMOVED lines=9> */
.L_x_43:
[----:B------:R-:W2:Y:S01]  /*0cd0*/  LDG.E R11, desc[UR6][R22.64] ;  /* 0x00000006160b7981 */ /* 0x000ea2000c1e1900 */
[----:B------:R-:W0:Y:S03]  /*0ce0*/  LDC.64 R12, c[0x0][0x458] ;  /* 0x00011600ff0c7b82 */ /* 0x000e260000000a00 */
[----:B------:R-:W2:Y:S02]  /*0cf0*/  LDS R2, [UR4+0x30] ;  /* 0x00003004ff027984 */ /* 0x000ea40008000800 */
[----:B--2---:R-:W-:-:S05]  /*0d00*/  IADD3 R11, PT, PT, R11, R2, R10 ;  /* 0x000000020b0b7210 */ /* 0x004fca0007ffe00a */
[----:B0-----:R-:W-:-:S05]  /*0d10*/  IMAD.WIDE R10, R11, 0x4, R12 ;  /* 0x000000040b0a7825 */ /* 0x001fca00078e020c */
[----:B-----5:R1:W-:Y:S01]  /*0d20*/  STG.E desc[UR6][R10.64], R0 ;  /* 0x000000000a007986 */ /* 0x0203e2000c101906 */
[----:B------:R-:W-:Y:S05]  /*0d30*/  BRA `(.L_x_11) ;  /* 0x0000000000187947 */ /* 0x000fea0003800000 */
.L_x_44:
[----:B------:R-:W2:Y:S01]  /*0d40*/  LDG.E R11, desc[UR6][R22.64] ;  /* 0x00000006160b7981 */ /* 0x000ea2000c1e1900 */
[----:B------:R-:W0:Y:S03]  /*0d50*/  LDC.64 R12, c[0x0][0x488] ;  /* 0x00012200ff0c7b82 */ /* 0x000e260000000a00 */
[----:B------:R-:W2:Y:S02]  /*0d60*/  LDS R2, [UR4+0x30] ;  /* 0x00003004ff027984 */ /* 0x000ea40008000800 */
[----:B--2---:R-:W-:-:S05]  /*0d70*/  IADD3 R11, PT, PT, R11, R2, R10 ;  /* 0x000000020b0b7210 */ /* 0x004fca0007ffe00a */
[----:B0-----:R-:W-:-:S05]  /*0d80*/  IMAD.WIDE R10, R11, 0x4, R12 ;  /* 0x000000040b0a7825 */ /* 0x001fca00078e020c */
[----:B-----5:R0:W-:Y:S02]  /*0d90*/  STG.E desc[UR6][R10.64], R0 ;  /* 0x000000000a007986 */ /* 0x0201e4000c101906 */
.L_x_11:
[----:B------:R-:W-:Y:S05]  /*0da0*/  BSYNC.RECONVERGENT B1 ;  /* 0x0000000000017941 */ /* 0x000fea0003800200 */
.L_x_8:
        /* <DEDUP_REMOVED lines=14> */
.L_x_46:
[----:B------:R-:W-:Y:S05]  /*0e90*/  BRX R12 -0xea0                          (*"BRANCH_TARGETS .L_x_47,.L_x_48,.L_x_49"*) ;  /* 0xfffffff00c587949 */ /* 0x000fea000383ffff */
.L_x_49:
        /* <DEDUP_REMOVED lines=8> */
.L_x_47:
[----:B------:R-:W0:Y:S01]  /*0f20*/  LDS R19, [UR4+0x34] ;  /* 0x00003404ff137984 */ /* 0x000e220008000800 */
[----:B------:R-:W1:Y:S01]  /*0f30*/  LDC.64 R12, c[0x0][0x458] ;  /* 0x00011600ff0c7b82 */ /* 0x000e620000000a00 */
[----:B0-----:R-:W-:-:S05]  /*0f40*/  IADD3 R19, PT, PT, R18, R19, RZ ;  /* 0x0000001312137210 */ /* 0x001fca0007ffe0ff */
[----:B-1----:R-:W-:-:S05]  /*0f50*/  IMAD.WIDE R12, R19, 0x4, R12 ;  /* 0x00000004130c7825 */ /* 0x002fca00078e020c */
[----:B-----5:R1:W-:Y:S01]  /*0f60*/  STG.E desc[UR6][R12.64], R0 ;  /* 0x000000000c007986 */ /* 0x0203e2000c101906 */
[----:B------:R-:W-:Y:S05]  /*0f70*/  BRA `(.L_x_14) ;  /* 0x0000000000147947 */ /* 0x000fea0003800000 */
.L_x_48:
[----:B------:R-:W0:Y:S01]  /*0f80*/  LDS R19, [UR4+0x34] ;  /* 0x00003404ff137984 */ /* 0x000e220008000800 */
[----:B------:R-:W1:Y:S01]  /*0f90*/  LDC.64 R12, c[0x0][0x488] ;  /* 0x00012200ff0c7b82 */ /* 0x000e620000000a00 */
[----:B0-----:R-:W-:-:S05]  /*0fa0*/  IADD3 R19, PT, PT, R18, R19, RZ ;  /* 0x0000001312137210 */ /* 0x001fca0007ffe0ff */
[----:B-1----:R-:W-:-:S05]  /*0fb0*/  IMAD.WIDE R12, R19, 0x4, R12 ;  /* 0x00000004130c7825 */ /* 0x002fca00078e020c */
[----:B-----5:R0:W-:Y:S02]  /*0fc0*/  STG.E desc[UR6][R12.64], R0 ;  /* 0x000000000c007986 */ /* 0x0201e4000c101906 */
.L_x_14:
[----:B------:R-:W-:Y:S05]  /*0fd0*/  BSYNC.RECONVERGENT B1 ;  /* 0x0000000000017941 */ /* 0x000fea0003800200 */
.L_x_13:
        /* <DEDUP_REMOVED lines=11> */
.L_x_50:
[----:B------:R-:W-:Y:S05]  /*1090*/  BRX R12 -0x10a0                         (*"BRANCH_TARGETS .L_x_51,.L_x_52,.L_x_53"*) ;  /* 0xffffffec0cd87949 */ /* 0x000fea000383ffff */
.L_x_53:
        /* <DEDUP_REMOVED lines=9> */
.L_x_51:
[----:B------:R-:W2:Y:S01]  /*1130*/  LDG.E R11, desc[UR6][R4.64] ;  /* 0x00000006040b7981 */ /* 0x000ea2000c1e1900 */
[----:B------:R-:W0:Y:S03]  /*1140*/  LDC.64 R12, c[0x0][0x458] ;  /* 0x00011600ff0c7b82 */ /* 0x000e260000000a00 */
[----:B------:R-:W2:Y:S02]  /*1150*/  LDS R2, [UR4+0x34] ;  /* 0x00003404ff027984 */ /* 0x000ea40008000800 */
[----:B--2---:R-:W-:-:S05]  /*1160*/  IADD3 R11, PT, PT, R11, R2, R10 ;  /* 0x000000020b0b7210 */ /* 0x004fca0007ffe00a */
[----:B0-----:R-:W-:-:S05]  /*1170*/  IMAD.WIDE R10, R11, 0x4, R12 ;  /* 0x000000040b0a7825 */ /* 0x001fca00078e020c */
[----:B-----5:R0:W-:Y:S01]  /*1180*/  STG.E desc[UR6][R10.64], R0 ;  /* 0x000000000a007986 */ /* 0x0201e2000c101906 */
[----:B------:R-:W-:Y:S05]  /*1190*/  BRA `(.L_x_15) ;  /* 0x0000000000187947 */ /* 0x000fea0003800000 */
.L_x_52:
[----:B------:R-:W2:Y:S01]  /*11a0*/  LDG.E R11, desc[UR6][R4.64] ;  /* 0x00000006040b7981 */ /* 0x000ea2000c1e1900 */
[----:B------:R-:W0:Y:S03]  /*11b0*/  LDC.64 R12, c[0x0][0x488] ;  /* 0x00012200ff0c7b82 */ /* 0x000e260000000a00 */
[----:B------:R-:W2:Y:S02]  /*11c0*/  LDS R2, [UR4+0x34] ;  /* 0x00003404ff027984 */ /* 0x000ea40008000800 */
[----:B--2---:R-:W-:-:S05]  /*11d0*/  IADD3 R11, PT, PT, R11, R2, R10 ;  /* 0x000000020b0b7210 */ /* 0x004fca0007ffe00a */
[----:B0-----:R-:W-:-:S05]  /*11e0*/  IMAD.WIDE R10, R11, 0x4, R12 ;  /* 0x000000040b0a7825 */ /* 0x001fca00078e020c */
[----:B-----5:R1:W-:Y:S02]  /*11f0*/  STG.E desc[UR6][R10.64], R0 ;  /* 0x000000000a007986 */ /* 0x0203e4000c101906 */
.L_x_15:
[----:B------:R-:W-:Y:S05]  /*1200*/  BSYNC.RECONVERGENT B1 ;  /* 0x0000000000017941 */ /* 0x000fea0003800200 */
.L_x_12:
        /* <DEDUP_REMOVED lines=14> */
.L_x_54:
[----:B------:R-:W-:Y:S05]  /*12f0*/  BRX R12 -0x1300                         (*"BRANCH_TARGETS .L_x_55,.L_x_56,.L_x_57"*) ;  /* 0xffffffec0c407949 */ /* 0x000fea000383ffff */
.L_x_57:
        /* <DEDUP_REMOVED lines=8> */
.L_x_55:
[----:B------:R-:W0:Y:S01]  /*1380*/  LDS R18, [UR4+0x38] ;  /* 0x00003804ff127984 */ /* 0x000e220008000800 */
[----:B------:R-:W1:Y:S01]  /*1390*/  LDC.64 R12, c[0x0][0x458] ;  /* 0x00011600ff0c7b82 */ /* 0x000e620000000a00 */
[----:B0-----:R-:W-:-:S05]  /*13a0*/  IADD3 R9, PT, PT, R9, R18, RZ ;  /* 0x0000001209097210 */ /* 0x001fca0007ffe0ff */
[----:B-1----:R-:W-:-:S05]  /*13b0*/  IMAD.WIDE R12, R9, 0x4, R12 ;  /* 0x00000004090c7825 */ /* 0x002fca00078e020c */
[----:B-----5:R0:W-:Y:S01]  /*13c0*/  STG.E desc[UR6][R12.64], R0 ;  /* 0x000000000c007986 */ /* 0x0201e2000c101906 */
[----:B------:R-:W-:Y:S05]  /*13d0*/  BRA `(.L_x_17) ;  /* 0x0000000000147947 */ /* 0x000fea0003800000 */
.L_x_56:
[----:B------:R-:W0:Y:S01]  /*13e0*/  LDS R18, [UR4+0x38] ;  /* 0x00003804ff127984 */ /* 0x000e220008000800 */
[----:B------:R-:W1:Y:S01]  /*13f0*/  LDC.64 R12, c[0x0][0x488] ;  /* 0x00012200ff0c7b82 */ /* 0x000e620000000a00 */
[----:B0-----:R-:W-:-:S05]  /*1400*/  IADD3 R9, PT, PT, R9, R18, RZ ;  /* 0x0000001209097210 */ /* 0x001fca0007ffe0ff */
[----:B-1----:R-:W-:-:S05]  /*1410*/  IMAD.WIDE R12, R9, 0x4, R12 ;  /* 0x00000004090c7825 */ /* 0x002fca00078e020c */
[----:B-----5:R1:W-:Y:S02]  /*1420*/  STG.E desc[UR6][R12.64], R0 ;  /* 0x000000000c007986 */ /* 0x0203e4000c101906 */
.L_x_17:
[----:B------:R-:W-:Y:S05]  /*1430*/  BSYNC.RECONVERGENT B1 ;  /* 0x0000000000017941 */ /* 0x000fea0003800200 */
.L_x_16:
[----:B------:R-:W3:Y:S02]  /*1440*/  LDC R9, c[0x0][0x404] ;  /* 0x00010100ff097b82 */ /* 0x000ee40000000800 */
[----:B---3--:R-:W-:-:S05]  /*1450*/  IMAD.WIDE R10, R9, 0x4, R10 ;  /* 0x00000004090a7825 */ /* 0x008fca00078e020a */
[----:B------:R-:W3:Y:S02]  /*1460*/  LDG.E R9, desc[UR6][R10.64] ;  /* 0x000000060a097981 */ /* 0x000ee4000c1e1900 */
[----:B---3--:R-:W-:-:S13]  /*1470*/  ISETP.NE.AND P0, PT, R9, -0x1, PT ;  /* 0xffffffff0900780c */ /* 0x008fda0003f05270 */
[----:B------:R-:W-:Y:S05]  /*1480*/  @!P0 BRA `(.L_x_3) ;  /* 0x0000000000708947 */ /* 0x000fea0003800000 */
[----:B------:R-:W-:-:S04]  /*1490*/  MOV R11, 0xffffffff ;  /* 0xffffffff000b7802 */ /* 0x000fc80000000f00 */
[----:B------:R-:W-:-:S04]  /*14a0*/  VIADDMNMX.U32 R11, R2, R11, 0x2, PT ;  /* 0x00000002020b7446 */ /* 0x000fc8000380000b */
[----:B012---:R-:W-:-:S04]  /*14b0*/  SHF.L.U32 R12, R11, 0x2, RZ ;  /* 0x000000020b0c7819 */ /* 0x007fc800000006ff */
[----:B------:R-:W0:Y:S02]  /*14c0*/  LDC R10, c[0x2][R12+0x54] ;  /* 0x008015000c0a7b82 */ /* 0x000e240000000800 */
[----:B0-----:R-:W-:-:S04]  /*14d0*/  SHF.R.S32.HI R11, RZ, 0x1f, R10 ;  /* 0x0000001fff0b7819 */ /* 0x001fc8000001140a */
.L_x_58:
[----:B------:R-:W-:Y:S05]  /*14e0*/  BRX R10 -0x14f0                         (*"BRANCH_TARGETS .L_x_59,.L_x_60,.L_x_61"*) ;  /* 0xffffffe80ac47949 */ /* 0x000fea000383ffff */
.L_x_61:
        /* <DEDUP_REMOVED lines=9> */
.L_x_59:
[----:B------:R-:W2:Y:S01]  /*1580*/  LDG.E R2, desc[UR6][R6.64] ;  /* 0x0000000606027981 */ /* 0x000ea2000c1e1900 */
[----:B------:R-:W0:Y:S03]  /*1590*/  LDC.64 R10, c[0x0][0x458] ;  /* 0x00011600ff0a7b82 */ /* 0x000e260000000a00 */
[----:B------:R-:W2:Y:S02]  /*15a0*/  LDS R12, [UR4+0x38] ;  /* 0x00003804ff0c7984 */ /* 0x000ea40008000800 */
[----:B--2---:R-:W-:-:S05]  /*15b0*/  IADD3 R9, PT, PT, R2, R12, R9 ;  /* 0x0000000c02097210 */ /* 0x004fca0007ffe009 */
[----:B0-----:R-:W-:-:S05]  /*15c0*/  IMAD.WIDE R10, R9, 0x4, R10 ;  /* 0x00000004090a7825 */ /* 0x001fca00078e020a */
[----:B-----5:R0:W-:Y:S01]  /*15d0*/  STG.E desc[UR6][R10.64], R0 ;  /* 0x000000000a007986 */ /* 0x0201e2000c101906 */
[----:B------:R-:W-:Y:S05]  /*15e0*/  BRA `(.L_x_3) ;  /* 0x0000000000187947 */ /* 0x000fea0003800000 */
.L_x_60:
[----:B------:R-:W2:Y:S01]  /*15f0*/  LDG.E R2, desc[UR6][R6.64] ;  /* 0x0000000606027981 */ /* 0x000ea2000c1e1900 */
[----:B------:R-:W0:Y:S03]  /*1600*/  LDC.64 R10, c[0x0][0x488] ;  /* 0x00012200ff0a7b82 */ /* 0x000e260000000a00 */
[----:B------:R-:W2:Y:S02]  /*1610*/  LDS R12, [UR4+0x38] ;  /* 0x00003804ff0c7984 */ /* 0x000ea40008000800 */
[----:B--2---:R-:W-:-:S05]  /*1620*/  IADD3 R9, PT, PT, R2, R12, R9 ;  /* 0x0000000c02097210 */ /* 0x004fca0007ffe009 */
[----:B0-----:R-:W-:-:S05]  /*1630*/  IMAD.WIDE R10, R9, 0x4, R10 ;  /* 0x00000004090a7825 */ /* 0x001fca00078e020a */
[----:B-----5:R4:W-:Y:S02]  /*1640*/  STG.E desc[UR6][R10.64], R0 ;  /* 0x000000000a007986 */ /* 0x0209e4000c101906 */
.L_x_3:
[----:B------:R-:W-:Y:S05]  /*1650*/  BSYNC.RECONVERGENT B0 ;  /* 0x0000000000007941 */ /* 0x000fea0003800200 */
.L_x_2:
[----:B------:R-:W-:-:S13]  /*1660*/  LOP3.LUT P0, RZ, R8, R3, RZ, 0xfc, !PT ;  /* 0x0000000308ff7212 */ /* 0x000fda000780fcff */
[----:B------:R-:W-:Y:S05]  /*1670*/  @P0 EXIT ;  /* 0x000000000000094d */ /* 0x000fea0003800000 */
[----:B012345:R-:W0:Y:S01]  /*1680*/  LDC R0, c[0x0][0x400] ;  /* 0x00010000ff007b82 */ /* 0x03fe220000000800 */
[----:B------:R1:W5:Y:S04]  /*1690*/  LDG.E R13, desc[UR6][R16.64] ;  /* 0x00000006100d7981 */ /* 0x000368000c1e1900 */
[----:B------:R-:W2:Y:S03]  /*16a0*/  LDS.128 R8, [UR4+0x30] ;  /* 0x00003004ff087984 */ /* 0x000ea60008000c00 */
[----:B------:R-:W3:Y:S01]  /*16b0*/  LDC.64 R2, c[0x0][0x420] ;  /* 0x00010800ff027b82 */ /* 0x000ee20000000a00 */
[----:B0-----:R-:W-:-:S05]  /*16c0*/  IMAD.WIDE R18, R0, 0x4, R16 ;  /* 0x0000000400127825 */ /* 0x001fca00078e0210 */
[----:B------:R1:W5:Y:S01]  /*16d0*/  LDG.E R12, desc[UR6][R18.64] ;  /* 0x00000006120c7981 */ /* 0x000362000c1e1900 */
[----:B------:R-:W-:Y:S02]  /*16e0*/  ISETP.NE.AND P0, PT, R15, 0x2, PT ;  /* 0x000000020f00780c */ /* 0x000fe40003f05270 */
[----:B------:R-:W-:Y:S01]  /*16f0*/  SHF.L.U32 R21, R14, 0x2, RZ ;  /* 0x000000020e157819 */ /* 0x000fe200000006ff */
[----:B------:R-:W-:-:S04]  /*1700*/  IMAD.WIDE R24, R0, 0x4, R22 ;  /* 0x0000000400187825 */ /* 0x000fc800078e0216 */
[----:B---3--:R-:W-:-:S06]  /*1710*/  IMAD.WIDE R2, R21, 0x4, R2 ;  /* 0x0000000415027825 */ /* 0x008fcc00078e0202 */
[----:B-12---:R-:W-:Y:S05]  /*1720*/  @!P0 BRA `(.L_x_18) ;  /* 0x0000000000a88947 */ /* 0x006fea0003800000 */
[----:B------:R-:W-:-:S13]  /*1730*/  ISETP.NE.AND P0, PT, R15, 0x1, PT ;  /* 0x000000010f00780c */ /* 0x000fda0003f05270 */
[----:B------:R-:W-:Y:S05]  /*1740*/  @!P0 BRA `(.L_x_19) ;  /* 0x0000000000548947 */ /* 0x000fea0003800000 */
[----:B------:R-:W-:-:S13]  /*1750*/  ISETP.NE.AND P0, PT, R15, RZ, PT ;  /* 0x000000ff0f00720c */ /* 0x000fda0003f05270 */
[----:B------:R-:W-:Y:S05]  /*1760*/  @P0 BRA `(.L_x_20) ;  /* 0x0000000000e00947 */ /* 0x000fea0003800000 */
[----:B------:R-:W0:Y:S01]  /*1770*/  LDS R28, [UR4+0x2c] ;  /* 0x00002c04ff1c7984 */ /* 0x000e220008000800 */
[----:B------:R-:W1:Y:S08]  /*1780*/  LDC.64 R20, c[0x0][0x430] ;  /* 0x00010c00ff147b82 */ /* 0x000e700000000a00 */
[----:B------:R-:W2:Y:S08]  /*1790*/  LDC.64 R18, c[0x0][0x438] ;  /* 0x00010e00ff127b82 */ /* 0x000eb00000000a00 */
[----:B------:R-:W3:Y:S08]  /*17a0*/  LDC.64 R14, c[0x0][0x440] ;  /* 0x00011000ff0e7b82 */ /* 0x000ef00000000a00 */
[----:B------:R-:W4:Y:S01]  /*17b0*/  LDC.64 R16, c[0x0][0x448] ;  /* 0x00011200ff107b82 */ /* 0x000f220000000a00 */
[----:B-1----:R-:W-:-:S04]  /*17c0*/  IMAD.WIDE R26, R11, 0x4, R20 ;  /* 0x000000040b1a7825 */ /* 0x002fc800078e0214 */
[----:B--2---:R-:W-:Y:S01]  /*17d0*/  IMAD.WIDE R18, R11, 0x4, R18 ;  /* 0x000000040b127825 */ /* 0x004fe200078e0212 */
[----:B0----5:R-:W-:-:S03]  /*17e0*/  IADD3 R20, PT, PT, R28, R13, RZ ;  /* 0x0000000d1c147210 */ /* 0x021fc60007ffe0ff */
[C---:B---3--:R-:W-:Y:S01]  /*17f0*/  IMAD.WIDE R14, R11.reuse, 0x4, R14 ;  /* 0x000000040b0e7825 */ /* 0x048fe200078e020e */
[----:B------:R0:W-:Y:S04]  /*1800*/  STG.E desc[UR6][R26.64], R28 ;  /* 0x0000001c1a007986 */ /* 0x0001e8000c101906 */
[----:B------:R1:W-:Y:S01]  /*1810*/  STG.E desc[UR6][R18.64], R13 ;  /* 0x0000000d12007986 */ /* 0x0003e2000c101906 */
[----:B----4-:R-:W-:-:S03]  /*1820*/  IMAD.WIDE R16, R11, 0x4, R16 ;  /* 0x000000040b107825 */ /* 0x010fc600078e0210 */
[----:B------:R1:W-:Y:S04]  /*1830*/  STG.E desc[UR6][R14.64], R20 ;  /* 0x000000140e007986 */ /* 0x0003e8000c101906 */
[----:B------:R1:W-:Y:S01]  /*1840*/  STG.E desc[UR6][R16.64], R12 ;  /* 0x0000000c10007986 */ /* 0x0003e2000c101906 */
[----:B0-----:R-:W0:Y:S03]  /*1850*/  LDC.64 R28, c[0x0][0x450] ;  /* 0x00011400ff1c7b82 */ /* 0x001e260000000a00 */
[----:B------:R-:W2:Y:S01]  /*1860*/  LDG.E R21, desc[UR6][R2.64] ;  /* 0x0000000602157981 */ /* 0x000ea2000c1e1900 */
[----:B0-----:R-:W-:-:S05]  /*1870*/  IMAD.WIDE R28, R11, 0x4, R28 ;  /* 0x000000040b1c7825 */ /* 0x001fca00078e021c */
[----:B--2---:R1:W-:Y:S01]  /*1880*/  STG.E desc[UR6][R28.64], R21 ;  /* 0x000000151c007986 */ /* 0x0043e2000c101906 */
[----:B------:R-:W-:Y:S05]  /*1890*/  BRA `(.L_x_20) ;  /* 0x0000000000947947 */ /* 0x000fea0003800000 */
.L_x_19:
        /* <DEDUP_REMOVED lines=15> */
[----:B------:R-:W3:Y:S01]  /*1990*/  LDG.E R21, desc[UR6][R2.64] ;  /* 0x0000000602157981 */ /* 0x000ee2000c1e1900 */
[----:B0-----:R-:W-:-:S05]  /*19a0*/  IMAD.WIDE R28, R11, 0x4, R28 ;  /* 0x000000040b1c7825 */ /* 0x001fca00078e021c */
[----:B---3--:R2:W-:Y:S01]  /*19b0*/  STG.E desc[UR6][R28.64], R21 ;  /* 0x000000151c007986 */ /* 0x0085e2000c101906 */
[----:B------:R-:W-:Y:S05]  /*19c0*/  BRA `(.L_x_20) ;  /* 0x0000000000487947 */ /* 0x000fea0003800000 */
.L_x_18:
        /* <DEDUP_REMOVED lines=17> */
[----:B--2---:R3:W-:Y:S02]  /*1ae0*/  STG.E desc[UR6][R28.64], R21 ;  /* 0x000000151c007986 */ /* 0x0047e4000c101906 */
.L_x_20:
[----:B-123--:R0:W5:Y:S04]  /*1af0*/  LDG.E R29, desc[UR6][R22.64] ;  /* 0x00000006161d7981 */ /* 0x00e168000c1e1900 */
[----:B------:R0:W5:Y:S01]  /*1b00*/  LDG.E R11, desc[UR6][R24.64] ;  /* 0x00000006180b7981 */ /* 0x000162000c1e1900 */
[----:B------:R-:W-:-:S03]  /*1b10*/  IMAD.WIDE R20, R0, 0x4, R4 ;  /* 0x0000000400147825 */ /* 0x000fc600078e0204 */
[----:B-----5:R-:W1:Y:S04]  /*1b20*/  LDS.128 R12, [UR4+0x20] ;  /* 0x00002004ff0c7984 */ /* 0x020e680008000c00 */
[----:B------:R-:W2:Y:S01]  /*1b30*/  LDS.128 R16, [UR4+0x40] ;  /* 0x00004004ff107984 */ /* 0x000ea20008000c00 */
[----:B-1----:R-:W-:-:S13]  /*1b40*/  ISETP.NE.AND P0, PT, R12, RZ, PT ;  /* 0x000000ff0c00720c */ /* 0x002fda0003f05270 */
[----:B0-2---:R-:W-:Y:S05]  /*1b50*/  @!P0 BRA `(.L_x_21) ;  /* 0x0000000000a08947 */ /* 0x005fea0003800000 */
[----:B------:R-:W-:-:S13]  /*1b60*/  ISETP.NE.AND P0, PT, R12, 0x1, PT ;  /* 0x000000010c00780c */ /* 0x000fda0003f05270 */
[----:B------:R-:W-:Y:S05]  /*1b70*/  @!P0 BRA `(.L_x_22) ;  /* 0x0000000000508947 */ /* 0x000fea0003800000 */
[----:B------:R-:W-:-:S13]  /*1b80*/  ISETP.NE.AND P0, PT, R12, 0x2, PT ;  /* 0x000000020c00780c */ /* 0x000fda0003f05270 */
[----:B------:R-:W-:Y:S05]  /*1b90*/  @P0 BRA `(.L_x_23) ;  /* 0x0000000000d40947 */ /* 0x000fea0003800000 */
[----:B------:R-:W0:Y:S01]  /*1ba0*/  LDC.64 R22, c[0x0][0x490] ;  /* 0x00012400ff167b82 */ /* 0x000e220000000a00 */
[----:B------:R-:W-:-:S07]  /*1bb0*/  IADD3 R15, PT, PT, R8, R29, RZ ;  /* 0x0000001d080f7210 */ /* 0x000fce0007ffe0ff */
[----:B------:R-:W1:Y:S08]  /*1bc0*/  LDC.64 R26, c[0x0][0x498] ;  /* 0x00012600ff1a7b82 */ /* 0x000e700000000a00 */
[----:B------:R-:W2:Y:S01]  /*1bd0*/  LDC.64 R24, c[0x0][0x4a0] ;  /* 0x00012800ff187b82 */ /* 0x000ea20000000a00 */
[----:B0-----:R-:W-:-:S05]  /*1be0*/  IMAD.WIDE R22, R16, 0x4, R22 ;  /* 0x0000000410167825 */ /* 0x001fca00078e0216 */
[----:B------:R0:W-:Y:S01]  /*1bf0*/  STG.E desc[UR6][R22.64], R8 ;  /* 0x0000000816007986 */ /* 0x0001e2000c101906 */
[----:B-1----:R-:W-:-:S05]  /*1c00*/  IMAD.WIDE R26, R16, 0x4, R26 ;  /* 0x00000004101a7825 */ /* 0x002fca00078e021a */
[----:B------:R-:W-:Y:S01]  /*1c10*/  STG.E desc[UR6][R26.64], R29 ;  /* 0x0000001d1a007986 */ /* 0x000fe2000c101906 */
[C---:B--2---:R-:W-:Y:S01]  /*1c20*/  IMAD.WIDE R24, R16.reuse, 0x4, R24 ;  /* 0x0000000410187825 */ /* 0x044fe200078e0218 */
[----:B0-----:R-:W0:Y:S04]  /*1c30*/  LDC.64 R22, c[0x0][0x4a8] ;  /* 0x00012a00ff167b82 */ /* 0x001e280000000a00 */
[----:B------:R-:W-:Y:S01]  /*1c40*/  STG.E desc[UR6][R24.64], R15 ;  /* 0x0000000f18007986 */ /* 0x000fe2000c101906 */
[----:B0-----:R-:W-:-:S05]  /*1c50*/  IMAD.WIDE R22, R16, 0x4, R22 ;  /* 0x0000000410167825 */ /* 0x001fca00078e0216 */
[----:B------:R0:W-:Y:S04]  /*1c60*/  STG.E desc[UR6][R22.64], R11 ;  /* 0x0000000b16007986 */ /* 0x0001e8000c101906 */
[----:B------:R-:W2:Y:S01]  /*1c70*/  LDG.E R19, desc[UR6][R2.64+0x4] ;  /* 0x0000040602137981 */ /* 0x000ea2000c1e1900 */
[----:B0-----:R-:W0:Y:S02]  /*1c80*/  LDC.64 R22, c[0x0][0x4b0] ;  /* 0x00012c00ff167b82 */ /* 0x001e240000000a00 */
[----:B0-----:R-:W-:-:S05]  /*1c90*/  IMAD.WIDE R22, R16, 0x4, R22 ;  /* 0x0000000410167825 */ /* 0x001fca00078e0216 */
[----:B--2---:R1:W-:Y:S01]  /*1ca0*/  STG.E desc[UR6][R22.64], R19 ;  /* 0x0000001316007986 */ /* 0x0043e2000c101906 */
[----:B------:R-:W-:Y:S05]  /*1cb0*/  BRA `(.L_x_23) ;  /* 0x00000000008c7947 */ /* 0x000fea0003800000 */
.L_x_22:
        /* <DEDUP_REMOVED lines=18> */
.L_x_21:
[----:B------:R-:W0:Y:S01]  /*1de0*/  LDC.64 R24, c[0x0][0x430] ;  /* 0x00010c00ff187b82 */ /* 0x000e220000000a00 */
[----:B------:R-:W-:-:S07]  /*1df0*/  IADD3 R15, PT, PT, R8, R29, RZ ;  /* 0x0000001d080f7210 */ /* 0x000fce0007ffe0ff */
[----:B------:R-:W1:Y:S08]  /*1e00*/  LDC.64 R22, c[0x0][0x438] ;  /* 0x00010e00ff167b82 */ /* 0x000e700000000a00 */
[----:B------:R-:W2:Y:S01]  /*1e10*/  LDC.64 R26, c[0x0][0x448] ;  /* 0x00011200ff1a7b82 */ /* 0x000ea20000000a00 */
[----:B0-----:R-:W-:-:S05]  /*1e20*/  IMAD.WIDE R24, R16, 0x4, R24 ;  /* 0x0000000410187825 */ /* 0x001fca00078e0218 */
[----:B------:R0:W-:Y:S01]  /*1e30*/  STG.E desc[UR6][R24.64], R8 ;  /* 0x0000000818007986 */ /* 0x0001e2000c101906 */
[----:B-1----:R-:W-:-:S05]  /*1e40*/  IMAD.WIDE R22, R16, 0x4, R22 ;  /* 0x0000000410167825 */ /* 0x002fca00078e0216 */
[----:B------:R1:W-:Y:S01]  /*1e50*/  STG.E desc[UR6][R22.64], R29 ;  /* 0x0000001d16007986 */ /* 0x0003e2000c101906 */
[C---:B--2---:R-:W-:Y:S01]  /*1e60*/  IMAD.WIDE R26, R16.reuse, 0x4, R26 ;  /* 0x00000004101a7825 */ /* 0x044fe200078e021a */
[----:B0-----:R-:W0:Y:S08]  /*1e70*/  LDC.64 R24, c[0x0][0x440] ;  /* 0x00011000ff187b82 */ /* 0x001e300000000a00 */
[----:B-1----:R-:W1:Y:S01]  /*1e80*/  LDC.64 R22, c[0x0][0x450] ;  /* 0x00011400ff167b82 */ /* 0x002e620000000a00 */
[----:B0-----:R-:W-:-:S05]  /*1e90*/  IMAD.WIDE R24, R16, 0x4, R24 ;  /* 0x0000000410187825 */ /* 0x001fca00078e0218 */
[----:B------:R2:W-:Y:S04]  /*1ea0*/  STG.E desc[UR6][R24.64], R15 ;  /* 0x0000000f18007986 */ /* 0x0005e8000c101906 */
[----:B------:R2:W-:Y:S04]  /*1eb0*/  STG.E desc[UR6][R26.64], R11 ;  /* 0x0000000b1a007986 */ /* 0x0005e8000c101906 */
[----:B------:R-:W3:Y:S01]  /*1ec0*/  LDG.E R19, desc[UR6][R2.64+0x4] ;  /* 0x0000040602137981 */ /* 0x000ee2000c1e1900 */
[----:B-1----:R-:W-:-:S05]  /*1ed0*/  IMAD.WIDE R22, R16, 0x4, R22 ;  /* 0x0000000410167825 */ /* 0x002fca00078e0216 */
[----:B---3--:R2:W-:Y:S02]  /*1ee0*/  STG.E desc[UR6][R22.64], R19 ;  /* 0x0000001316007986 */ /* 0x0085e4000c101906 */
.L_x_23:
[----:B------:R3:W5:Y:S04]  /*1ef0*/  LDG.E R4, desc[UR6][R4.64] ;  /* 0x0000000604047981 */ /* 0x000768000c1e1900 */
[----:B------:R3:W5:Y:S01]  /*1f00*/  LDG.E R20, desc[UR6][R20.64] ;  /* 0x0000000614147981 */ /* 0x000762000c1e1900 */
[----:B------:R-:W-:Y:S01]  /*1f10*/  ISETP.NE.AND P0, PT, R13, RZ, PT ;  /* 0x000000ff0d00720c */ /* 0x000fe20003f05270 */
[----:B012---:R-:W-:-:S12]  /*1f20*/  IMAD.WIDE R22, R0, 0x4, R6 ;  /* 0x0000000400167825 */ /* 0x007fd800078e0206 */
[----:B---3--:R-:W-:Y:S05]  /*1f30*/  @!P0 BRA `(.L_x_24) ;  /* 0x0000000000a08947 */ /* 0x008fea0003800000 */
[----:B------:R-:W-:-:S13]  /*1f40*/  ISETP.NE.AND P0, PT, R13, 0x1, PT ;  /* 0x000000010d00780c */ /* 0x000fda0003f05270 */
[----:B------:R-:W-:Y:S05]  /*1f50*/  @!P0 BRA `(.L_x_25) ;  /* 0x0000000000508947 */ /* 0x000fea0003800000 */
[----:B------:R-:W-:-:S13]  /*1f60*/  ISETP.NE.AND P0, PT, R13, 0x2, PT ;  /* 0x000000020d00780c */ /* 0x000fda0003f05270 */
[----:B------:R-:W-:Y:S05]  /*1f70*/  @P0 BRA `(.L_x_26) ;  /* 0x0000000000d40947 */ /* 0x000fea0003800000 */
[----:B------:R-:W0:Y:S01]  /*1f80*/  LDC.64 R12, c[0x0][0x490] ;  /* 0x00012400ff0c7b82 */ /* 0x000e220000000a00 */
[----:B-----5:R-:W-:-:S07]  /*1f90*/  IADD3 R5, PT, PT, R4, R9, RZ ;  /* 0x0000000904057210 */ /* 0x020fce0007ffe0ff */
[----:B------:R-:W1:Y:S08]  /*1fa0*/  LDC.64 R28, c[0x0][0x498] ;  /* 0x00012600ff1c7b82 */ /* 0x000e700000000a00 */
[----:B------:R-:W2:Y:S08]  /*1fb0*/  LDC.64 R26, c[0x0][0x4a0] ;  /* 0x00012800ff1a7b82 */ /* 0x000eb00000000a00 */
[----:B------:R-:W3:Y:S01]  /*1fc0*/  LDC.64 R24, c[0x0][0x4a8] ;  /* 0x00012a00ff187b82 */ /* 0x000ee20000000a00 */
[----:B0-----:R-:W-:-:S05]  /*1fd0*/  IMAD.WIDE R12, R17, 0x4, R12 ;  /* 0x00000004110c7825 */ /* 0x001fca00078e020c */
[----:B------:R0:W-:Y:S01]  /*1fe0*/  STG.E desc[UR6][R12.64], R9 ;  /* 0x000000090c007986 */ /* 0x0001e2000c101906 */
[----:B-1----:R-:W-:-:S05]  /*1ff0*/  IMAD.WIDE R28, R17, 0x4, R28 ;  /* 0x00000004111c7825 */ /* 0x002fca00078e021c */
[----:B------:R1:W-:Y:S01]  /*2000*/  STG.E desc[UR6][R28.64], R4 ;  /* 0x000000041c007986 */ /* 0x0003e2000c101906 */
[C---:B--2---:R-:W-:Y:S01]  /*2010*/  IMAD.WIDE R26, R17.reuse, 0x4, R26 ;  /* 0x00000004111a7825 */ /* 0x044fe200078e021a */
[----:B0-----:R-:W0:Y:S04]  /*2020*/  LDC.64 R8, c[0x0][0x4b0] ;  /* 0x00012c00ff087b82 */ /* 0x001e280000000a00 */
[----:B------:R1:W-:Y:S01]  /*2030*/  STG.E desc[UR6][R26.64], R5 ;  /* 0x000000051a007986 */ /* 0x0003e2000c101906 */
[----:B---3--:R-:W-:-:S05]  /*2040*/  IMAD.WIDE R24, R17, 0x4, R24 ;  /* 0x0000000411187825 */ /* 0x008fca00078e0218 */
[----:B------:R1:W-:Y:S04]  /*2050*/  STG.E desc[UR6][R24.64], R20 ;  /* 0x0000001418007986 */ /* 0x0003e8000c101906 */
[----:B------:R-:W2:Y:S01]  /*2060*/  LDG.E R11, desc[UR6][R2.64+0x8] ;  /* 0x00000806020b7981 */ /* 0x000ea2000c1e1900 */
[----:B0-----:R-:W-:-:S05]  /*2070*/  IMAD.WIDE R16, R17, 0x4, R8 ;  /* 0x0000000411107825 */ /* 0x001fca00078e0208 */
[----:B--2---:R1:W-:Y:S01]  /*2080*/  STG.E desc[UR6][R16.64], R11 ;  /* 0x0000000b10007986 */ /* 0x0043e2000c101906 */
[----:B------:R-:W-:Y:S05]  /*2090*/  BRA `(.L_x_26) ;  /* 0x00000000008c7947 */ /* 0x000fea0003800000 */
.L_x_25:
        /* <DEDUP_REMOVED lines=18> */
.L_x_24:
        /* <DEDUP_REMOVED lines=16> */
[----:B--2---:R1:W-:Y:S02]  /*22c0*/  STG.E desc[UR6][R16.64], R11 ;  /* 0x0000000b10007986 */ /* 0x0043e4000c101906 */
.L_x_26:
[----:B------:R0:W5:Y:S04]  /*22d0*/  LDG.E R7, desc[UR6][R6.64] ;  /* 0x0000000606077981 */ /* 0x000168000c1e1900 */
[----:B------:R0:W5:Y:S01]  /*22e0*/  LDG.E R22, desc[UR6][R22.64] ;  /* 0x0000000616167981 */ /* 0x000162000c1e1900 */
[----:B------:R-:W-:-:S13]  /*22f0*/  ISETP.NE.AND P0, PT, R14, RZ, PT ;  /* 0x000000ff0e00720c */ /* 0x000fda0003f05270 */
[----:B0-----:R-:W-:Y:S05]  /*2300*/  @!P0 BRA `(.L_x_27) ;  /* 0x0000000000a08947 */ /* 0x001fea0003800000 */
[----:B------:R-:W-:-:S13]  /*2310*/  ISETP.NE.AND P0, PT, R14, 0x1, PT ;  /* 0x000000010e00780c */ /* 0x000fda0003f05270 */
[----:B------:R-:W-:Y:S05]  /*2320*/  @!P0 BRA `(.L_x_28) ;  /* 0x0000000000508947 */ /* 0x000fea0003800000 */
[----:B------:R-:W-:-:S13]  /*2330*/  ISETP.NE.AND P0, PT, R14, 0x2, PT ;  /* 0x000000020e00780c */ /* 0x000fda0003f05270 */
[----:B------:R-:W-:Y:S05]  /*2340*/  @P0 EXIT ;  /* 0x000000000000094d */ /* 0x000fea0003800000 */
[----:B-1--45:R-:W0:Y:S01]  /*2350*/  LDC.64 R4, c[0x0][0x490] ;  /* 0x00012400ff047b82 */ /* 0x032e220000000a00 */
[----:B------:R-:W-:-:S07]  /*2360*/  IADD3 R11, PT, PT, R7, R10, RZ ;  /* 0x0000000a070b7210 */ /* 0x000fce0007ffe0ff */
[----:B------:R-:W1:Y:S08]  /*2370*/  LDC.64 R8, c[0x0][0x498] ;  /* 0x00012600ff087b82 */ /* 0x000e700000000a00 */
[----:B------:R-:W2:Y:S08]  /*2380*/  LDC.64 R12, c[0x0][0x4a0] ;  /* 0x00012800ff0c7b82 */ /* 0x000eb00000000a00 */
[----:B------:R-:W3:Y:S01]  /*2390*/  LDC.64 R14, c[0x0][0x4a8] ;  /* 0x00012a00ff0e7b82 */ /* 0x000ee20000000a00 */
[----:B0-----:R-:W-:-:S05]  /*23a0*/  IMAD.WIDE R4, R18, 0x4, R4 ;  /* 0x0000000412047825 */ /* 0x001fca00078e0204 */
[----:B------:R-:W-:Y:S01]  /*23b0*/  STG.E desc[UR6][R4.64], R10 ;  /* 0x0000000a04007986 */ /* 0x000fe2000c101906 */
[C---:B-1----:R-:W-:Y:S01]  /*23c0*/  IMAD.WIDE R8, R18.reuse, 0x4, R8 ;  /* 0x0000000412087825 */ /* 0x042fe200078e0208 */
[----:B------:R-:W0:Y:S04]  /*23d0*/  LDC.64 R16, c[0x0][0x4b0] ;  /* 0x00012c00ff107b82 */ /* 0x000e280000000a00 */
[----:B------:R-:W-:Y:S01]  /*23e0*/  STG.E desc[UR6][R8.64], R7 ;  /* 0x0000000708007986 */ /* 0x000fe2000c101906 */
[----:B--2---:R-:W-:-:S05]  /*23f0*/  IMAD.WIDE R12, R18, 0x4, R12 ;  /* 0x00000004120c7825 */ /* 0x004fca00078e020c */
[----:B------:R-:W-:Y:S01]  /*2400*/  STG.E desc[UR6][R12.64], R11 ;  /* 0x0000000b0c007986 */ /* 0x000fe2000c101906 */
[----:B---3--:R-:W-:-:S05]  /*2410*/  IMAD.WIDE R14, R18, 0x4, R14 ;  /* 0x00000004120e7825 */ /* 0x008fca00078e020e */
[----:B------:R-:W-:Y:S04]  /*2420*/  STG.E desc[UR6][R14.64], R22 ;  /* 0x000000160e007986 */ /* 0x000fe8000c101906 */
[----:B------:R-:W2:Y:S01]  /*2430*/  LDG.E R3, desc[UR6][R2.64+0xc] ;  /* 0x00000c0602037981 */ /* 0x000ea2000c1e1900 */
[----:B0-----:R-:W-:-:S05]  /*2440*/  IMAD.WIDE R18, R18, 0x4, R16 ;  /* 0x0000000412127825 */ /* 0x001fca00078e0210 */
[----:B--2---:R-:W-:Y:S01]  /*2450*/  STG.E desc[UR6][R18.64], R3 ;  /* 0x0000000312007986 */ /* 0x004fe2000c101906 */
[----:B------:R-:W-:Y:S05]  /*2460*/  EXIT ;  /* 0x000000000000794d */ /* 0x000fea0003800000 */
.L_x_28:
        /* <DEDUP_REMOVED lines=18> */
.L_x_27:
        /* <DEDUP_REMOVED lines=18> */
.L_x_29:
[----:B------:R-:W-:-:S00]  /*26b0*/  BRA `(.L_x_29) ;  /* 0xfffffffc00fc7947 */ /* 0x000fc0000383ffff */
[----:B------:R-:W-:-:S00]  /*26c0*/  NOP ;  /* 0x0000000000007918 */ /* 0x000fc00000000000 */
        /* <DEDUP_REMOVED lines=11> */
.L_x_62:


//--------------------- .nv.shared.dispatchDots   --------------------------
	.section	.nv.shared.dispatchDots,"aw",@nobits
	.sectionflags	@""
	.align	16
	.zero		1024


//--------------------- .nv.shared.reserved.0     --------------------------
	.section	.nv.shared.reserved.0,"aw",@nobits
	.weak		__nv_reservedSMEM_offset_0_alias
	.size		__nv_reservedSMEM_offset_0_alias, 0, 64
	.other		__nv_reservedSMEM_offset_0_alias,@"STO_CUDA_RESERVED_SHARED STV_DEFAULT"
__nv_reservedSMEM_offset_0_alias:
	.zero		0
	.zero		64


//--------------------- .nv.constant0.dispatchDots --------------------------
	.section	.nv.constant0.dispatchDots,"a",@progbits
	.sectionflags	@""
	.align	4
.nv.constant0.dispatchDots:
	.zero		1208


//--------------------- SYMBOLS --------------------------

	.type		.nv.reservedSmem.offset0,@object
	.size		.nv.reservedSmem.offset0,0x4
	.type		.nv.reservedSmem.cap,@object
	.size		.nv.reservedSmem.cap,0x4
